	.target	sm_100a

	.elftype	@"ET_EXEC"


//--------------------- .note.nv.tkinfo           --------------------------
	.section	.note.nv.tkinfo,"",@"SHT_NOTE"
	.sectionflags	@"SHF_NOTE_NV_TKINFO"
	.tkinfo
        /*0018*/ 	.word	0x00000002
        /*0030*/ 	.string	""
        /*0030*/ 	.string	"ptxas"
        /*0030*/ 	.string	"Cuda compilation tools, release 13.0, V13.0.88"
        /*0030*/ 	.string	"Build cuda_13.0.r13.0/compiler.36424714_0"
        /*0030*/ 	.string	"-arch sm_100a -m 64 "



//--------------------- .note.nv.cuinfo           --------------------------
	.section	.note.nv.cuinfo,"",@"SHT_NOTE"
	.sectionflags	@"SHF_NOTE_NV_CUINFO"
        /*0018*/ 	.short	0x0002
        /*001a*/ 	.short	0x0064
        /*001c*/ 	.short	0x0082
	.zero		2


//--------------------- .nv.info                  --------------------------
	.section	.nv.info,"",@"SHT_CUDA_INFO"
	.align	4


	//----- nvinfo : EIATTR_REGCOUNT
	.align		4
        /*0000*/ 	.byte	0x04, 0x2f
        /*0002*/ 	.short	(.L_19 - .L_18)
	.align		4
.L_18:
        /*0004*/ 	.word	index@(_ZN7cutlass13device_kernelINS_4gemm6kernel13GemmUniversalIN4cute5tupleIJiiiiEEENS1_10collective13CollectiveMmaINS1_35MainloopSm100TmaUmmaWarpSpecializedILi17ELi2ELi4ENS5_IJNS4_1CILi1EEESB_SB_EEEEENS5_IJNSA_ILi64EEENSA_ILi128EEESE_EEENS_12float_e4m3_tENS5_IJlSB_lEEESH_SI_NS4_8TiledMMAINS4_8MMA_AtomIJNS4_10MMA_TraitsINS4_19SM100_MMA_F8F6F4_SSEJSH_SH_fSE_SF_NS4_17integral_constantINS4_4UMMA5MajorELSP_0EEESQ_NSN_INSO_7ScaleInELSR_0EEESS_EEEEEENS4_6LayoutISC_NS5_IJNSA_ILi0EEESW_SW_EEEEENS5_IJNS4_10UnderscoreESZ_SZ_EEEEENS4_13SM90_TMA_LOADENS4_14ComposedLayoutINS4_7SwizzleILi2ELi4ELi3EEENS4_18smem_ptr_flag_bitsILi8EEENSV_INS5_IJNSA_ILi8EEESE_EEENS5_IJSE_SB_EEEEEEEvNS4_8identityES12_S1C_vS1D_EENS_8epilogue10collective18CollectiveEpilogueINS1F_23Sm100TmaWarpSpecializedILi2ELi2ELi32ELb0ELb0EEEJSG_NS5_IJNSV_ISE_SB_EES1K_EEESH_SI_SH_SI_NS1F_6fusion15FusionCallbacksIS1J_NS1M_17LinearCombinationISH_fSH_fLNS_15FloatRoundStyleE2EEESG_S1L_JEEENS4_5SM1004TMEM4LOAD26SM100_TMEM_LOAD_16dp32b32xES12_S1C_NS4_39AutoVectorizingCopyWithAssumedAlignmentILi128EEENS4_14SM90_TMA_STOREES1C_S1X_S1X_EEEvvEEEEvNT_6ParamsE)
        /*0008*/ 	.word	0x00000080


	//----- nvinfo : EIATTR_FRAME_SIZE
	.align		4
.L_19:
        /*000c*/ 	.byte	0x04, 0x11
        /*000e*/ 	.short	(.L_21 - .L_20)
	.align		4
.L_20:
        /*0010*/ 	.word	index@($__internal_2_$__cuda_sm10x_tcgen05_guardrail_trap_unallocated_columns_being_dealloced)
        /*0014*/ 	.word	0x00000000


	//----- nvinfo : EIATTR_FRAME_SIZE
	.align		4
.L_21:
        /*0018*/ 	.byte	0x04, 0x11
        /*001a*/ 	.short	(.L_23 - .L_22)
	.align		4
.L_22:
        /*001c*/ 	.word	index@($__internal_1_$__cuda_sm10x_tcgen05_guardrail_trap_phase_invalid_during_alloc)
        /*0020*/ 	.word	0x00000000


	//----- nvinfo : EIATTR_FRAME_SIZE
	.align		4
.L_23:
        /*0024*/ 	.byte	0x04, 0x11
        /*0026*/ 	.short	(.L_25 - .L_24)
	.align		4
.L_24:
        /*0028*/ 	.word	index@($__internal_0_$__cuda_sm10x_tcgen05_guardrail_trap_col_being_dealloced_not_returned_by_alloc)
        /*002c*/ 	.word	0x00000000


	//----- nvinfo : EIATTR_FRAME_SIZE
	.align		4
.L_25:
        /*0030*/ 	.byte	0x04, 0x11
        /*0032*/ 	.short	(.L_27 - .L_26)
	.align		4
.L_26:
        /*0034*/ 	.word	index@(_ZN7cutlass13device_kernelINS_4gemm6kernel13GemmUniversalIN4cute5tupleIJiiiiEEENS1_10collective13CollectiveMmaINS1_35MainloopSm100TmaUmmaWarpSpecializedILi17ELi2ELi4ENS5_IJNS4_1CILi1EEESB_SB_EEEEENS5_IJNSA_ILi64EEENSA_ILi128EEESE_EEENS_12float_e4m3_tENS5_IJlSB_lEEESH_SI_NS4_8TiledMMAINS4_8MMA_AtomIJNS4_10MMA_TraitsINS4_19SM100_MMA_F8F6F4_SSEJSH_SH_fSE_SF_NS4_17integral_constantINS4_4UMMA5MajorELSP_0EEESQ_NSN_INSO_7ScaleInELSR_0EEESS_EEEEEENS4_6LayoutISC_NS5_IJNSA_ILi0EEESW_SW_EEEEENS5_IJNS4_10UnderscoreESZ_SZ_EEEEENS4_13SM90_TMA_LOADENS4_14ComposedLayoutINS4_7SwizzleILi2ELi4ELi3EEENS4_18smem_ptr_flag_bitsILi8EEENSV_INS5_IJNSA_ILi8EEESE_EEENS5_IJSE_SB_EEEEEEEvNS4_8identityES12_S1C_vS1D_EENS_8epilogue10collective18CollectiveEpilogueINS1F_23Sm100TmaWarpSpecializedILi2ELi2ELi32ELb0ELb0EEEJSG_NS5_IJNSV_ISE_SB_EES1K_EEESH_SI_SH_SI_NS1F_6fusion15FusionCallbacksIS1J_NS1M_17LinearCombinationISH_fSH_fLNS_15FloatRoundStyleE2EEESG_S1L_JEEENS4_5SM1004TMEM4LOAD26SM100_TMEM_LOAD_16dp32b32xES12_S1C_NS4_39AutoVectorizingCopyWithAssumedAlignmentILi128EEENS4_14SM90_TMA_STOREES1C_S1X_S1X_EEEvvEEEEvNT_6ParamsE)
        /*0038*/ 	.word	0x00000000


	//----- nvinfo : EIATTR_MIN_STACK_SIZE
	.align		4
.L_27:
        /*003c*/ 	.byte	0x04, 0x12
        /*003e*/ 	.short	(.L_29 - .L_28)
	.align		4
.L_28:
        /*0040*/ 	.word	index@(_ZN7cutlass13device_kernelINS_4gemm6kernel13GemmUniversalIN4cute5tupleIJiiiiEEENS1_10collective13CollectiveMmaINS1_35MainloopSm100TmaUmmaWarpSpecializedILi17ELi2ELi4ENS5_IJNS4_1CILi1EEESB_SB_EEEEENS5_IJNSA_ILi64EEENSA_ILi128EEESE_EEENS_12float_e4m3_tENS5_IJlSB_lEEESH_SI_NS4_8TiledMMAINS4_8MMA_AtomIJNS4_10MMA_TraitsINS4_19SM100_MMA_F8F6F4_SSEJSH_SH_fSE_SF_NS4_17integral_constantINS4_4UMMA5MajorELSP_0EEESQ_NSN_INSO_7ScaleInELSR_0EEESS_EEEEEENS4_6LayoutISC_NS5_IJNSA_ILi0EEESW_SW_EEEEENS5_IJNS4_10UnderscoreESZ_SZ_EEEEENS4_13SM90_TMA_LOADENS4_14ComposedLayoutINS4_7SwizzleILi2ELi4ELi3EEENS4_18smem_ptr_flag_bitsILi8EEENSV_INS5_IJNSA_ILi8EEESE_EEENS5_IJSE_SB_EEEEEEEvNS4_8identityES12_S1C_vS1D_EENS_8epilogue10collective18CollectiveEpilogueINS1F_23Sm100TmaWarpSpecializedILi2ELi2ELi32ELb0ELb0EEEJSG_NS5_IJNSV_ISE_SB_EES1K_EEESH_SI_SH_SI_NS1F_6fusion15FusionCallbacksIS1J_NS1M_17LinearCombinationISH_fSH_fLNS_15FloatRoundStyleE2EEESG_S1L_JEEENS4_5SM1004TMEM4LOAD26SM100_TMEM_LOAD_16dp32b32xES12_S1C_NS4_39AutoVectorizingCopyWithAssumedAlignmentILi128EEENS4_14SM90_TMA_STOREES1C_S1X_S1X_EEEvvEEEEvNT_6ParamsE)
        /*0044*/ 	.word	0x00000000
.L_29:


//--------------------- .nv.compat                --------------------------
	.section	.nv.compat,"",@"SHT_CUDA_COMPAT_INFO"
	.align	4
        /*0000*/ 	.byte	0x02, 0x09, 0x01, 0x00, 0x02, 0x02, 0x02, 0x00, 0x02, 0x05, 0x05, 0x00, 0x03, 0x07, 0x01, 0x01
        /*0010*/ 	.byte	0x02, 0x03, 0x01, 0x00, 0x02, 0x06, 0x01, 0x00, 0x04, 0x0b, 0x08, 0x00, 0x09, 0x00, 0x00, 0x00
        /*0020*/ 	.byte	0x00, 0x00, 0x00, 0x00


//--------------------- .nv.info._ZN7cutlass13device_kernelINS_4gemm6kernel13GemmUniversalIN4cute5tupleIJiiiiEEENS1_10collective13CollectiveMmaINS1_35MainloopSm100TmaUmmaWarpSpecializedILi17ELi2ELi4ENS5_IJNS4_1CILi1EEESB_SB_EEEEENS5_IJNSA_ILi64EEENSA_ILi128EEESE_EEENS_12float_e4m3_tENS5_IJlSB_lEEESH_SI_NS4_8TiledMMAINS4_8MMA_AtomIJNS4_10MMA_TraitsINS4_19SM100_MMA_F8F6F4_SSEJSH_SH_fSE_SF_NS4_17integral_constantINS4_4UMMA5MajorELSP_0EEESQ_NSN_INSO_7ScaleInELSR_0EEESS_EEEEEENS4_6LayoutISC_NS5_IJNSA_ILi0EEESW_SW_EEEEENS5_IJNS4_10UnderscoreESZ_SZ_EEEEENS4_13SM90_TMA_LOADENS4_14ComposedLayoutINS4_7SwizzleILi2ELi4ELi3EEENS4_18smem_ptr_flag_bitsILi8EEENSV_INS5_IJNSA_ILi8EEESE_EEENS5_IJSE_SB_EEEEEEEvNS4_8identityES12_S1C_vS1D_EENS_8epilogue10collective18CollectiveEpilogueINS1F_23Sm100TmaWarpSpecializedILi2ELi2ELi32ELb0ELb0EEEJSG_NS5_IJNSV_ISE_SB_EES1K_EEESH_SI_SH_SI_NS1F_6fusion15FusionCallbacksIS1J_NS1M_17LinearCombinationISH_fSH_fLNS_15FloatRoundStyleE2EEESG_S1L_JEEENS4_5SM1004TMEM4LOAD26SM100_TMEM_LOAD_16dp32b32xES12_S1C_NS4_39AutoVectorizingCopyWithAssumedAlignmentILi128EEENS4_14SM90_TMA_STOREES1C_S1X_S1X_EEEvvEEEEvNT_6ParamsE --------------------------
	.section	.nv.info._ZN7cutlass13device_kernelINS_4gemm6kernel13GemmUniversalIN4cute5tupleIJiiiiEEENS1_10collective13CollectiveMmaINS1_35MainloopSm100TmaUmmaWarpSpecializedILi17ELi2ELi4ENS5_IJNS4_1CILi1EEESB_SB_EEEEENS5_IJNSA_ILi64EEENSA_ILi128EEESE_EEENS_12float_e4m3_tENS5_IJlSB_lEEESH_SI_NS4_8TiledMMAINS4_8MMA_AtomIJNS4_10MMA_TraitsINS4_19SM100_MMA_F8F6F4_SSEJSH_SH_fSE_SF_NS4_17integral_constantINS4_4UMMA5MajorELSP_0EEESQ_NSN_INSO_7ScaleInELSR_0EEESS_EEEEEENS4_6LayoutISC_NS5_IJNSA_ILi0EEESW_SW_EEEEENS5_IJNS4_10UnderscoreESZ_SZ_EEEEENS4_13SM90_TMA_LOADENS4_14ComposedLayoutINS4_7SwizzleILi2ELi4ELi3EEENS4_18smem_ptr_flag_bitsILi8EEENSV_INS5_IJNSA_ILi8EEESE_EEENS5_IJSE_SB_EEEEEEEvNS4_8identityES12_S1C_vS1D_EENS_8epilogue10collective18CollectiveEpilogueINS1F_23Sm100TmaWarpSpecializedILi2ELi2ELi32ELb0ELb0EEEJSG_NS5_IJNSV_ISE_SB_EES1K_EEESH_SI_SH_SI_NS1F_6fusion15FusionCallbacksIS1J_NS1M_17LinearCombinationISH_fSH_fLNS_15FloatRoundStyleE2EEESG_S1L_JEEENS4_5SM1004TMEM4LOAD26SM100_TMEM_LOAD_16dp32b32xES12_S1C_NS4_39AutoVectorizingCopyWithAssumedAlignmentILi128EEENS4_14SM90_TMA_STOREES1C_S1X_S1X_EEEvvEEEEvNT_6ParamsE,"",@"SHT_CUDA_INFO"
	.sectionflags	@""
	.align	4


	//----- nvinfo : EIATTR_CUDA_API_VERSION
	.align		4
        /*0000*/ 	.byte	0x04, 0x37
        /*0002*/ 	.short	(.L_31 - .L_30)
.L_30:
        /*0004*/ 	.word	0x00000082


	//----- nvinfo : EIATTR_KPARAM_INFO
	.align		4
.L_31:
        /*0008*/ 	.byte	0x04, 0x17
        /*000a*/ 	.short	(.L_33 - .L_32)
.L_32:
        /*000c*/ 	.word	0x00000000
        /*0010*/ 	.short	0x0000
        /*0012*/ 	.short	0x0000
        /*0014*/ 	.byte	0x00, 0xf0, 0x01, 0x20


	//----- nvinfo : EIATTR_AT_ENTRY_FRAGMENTS
	.align		4
.L_33:
        /*0018*/ 	.byte	0x04, 0x4f
        /*001a*/ 	.short	(.L_35 - .L_34)


	//   ....[0]....
.L_34:
        /*001c*/ 	.word	0x00000006


	//----- nvinfo : EIATTR_RESERVED_SMEM_USED
	.align		4
.L_35:
        /*0020*/ 	.byte	0x01, 0x41
	.zero		2


	//----- nvinfo : EIATTR_SPARSE_MMA_MASK
	.align		4
        /*0024*/ 	.byte	0x03, 0x50
        /*0026*/ 	.short	0x0000


	//----- nvinfo : EIATTR_TCGEN05_1CTA_USED
	.align		4
        /*0028*/ 	.byte	0x01, 0x51
	.zero		2


	//----- nvinfo : EIATTR_MAXREG_COUNT
	.align		4
        /*002c*/ 	.byte	0x03, 0x1b
        /*002e*/ 	.short	0x00ff


	//----- nvinfo : EIATTR_NUM_BARRIERS
	.align		4
        /*0030*/ 	.byte	0x02, 0x4c
        /*0032*/ 	.byte	0x07
	.zero		1


	//----- nvinfo : EIATTR_EXTERNS
	.align		4
        /*0034*/ 	.byte	0x04, 0x0f
        /*0036*/ 	.short	(.L_37 - .L_36)


	//   ....[0]....
	.align		4
.L_36:
        /*0038*/ 	.word	index@(__assertfail)


	//----- nvinfo : EIATTR_MERCURY_ISA_VERSION
	.align		4
.L_37:
        /*003c*/ 	.byte	0x03, 0x5f
        /*003e*/ 	.short	0x0101


	//----- nvinfo : EIATTR_INT_WARP_WIDE_INSTR_OFFSETS
	.align		4
        /*0040*/ 	.byte	0x04, 0x31
        /*0042*/ 	.short	(.L_39 - .L_38)


	//   ....[0]....
.L_38:
        /*0044*/ 	.word	0x00001f80


	//   ....[1]....
        /*0048*/ 	.word	0x000040a0


	//   ....[2]....
        /*004c*/ 	.word	0x000040c0


	//   ....[3]....
        /*0050*/ 	.word	0x000040f0


	//   ....[4]....
        /*0054*/ 	.word	0x00004a20


	//   ....[5]....
        /*0058*/ 	.word	0x00004a90


	//   ....[6]....
        /*005c*/ 	.word	0x00004c70


	//   ....[7]....
        /*0060*/ 	.word	0x00004dd0


	//----- nvinfo : EIATTR_COOP_GROUP_MASK_REGIDS
	.align		4
.L_39:
        /*0064*/ 	.byte	0x04, 0x29
        /*0066*/ 	.short	(.L_41 - .L_40)


	//   ....[0]....
.L_40:
        /*0068*/ 	.word	0xffffffff


	//   ....[1]....
        /*006c*/ 	.word	0xffffffff


	//   ....[2]....
        /*0070*/ 	.word	0xffffffff


	//   ....[3]....
        /*0074*/ 	.word	0xffffffff


	//   ....[4]....
        /*0078*/ 	.word	0xffffffff


	//   ....[5]....
        /*007c*/ 	.word	0xffffffff


	//   ....[6]....
        /*0080*/ 	.word	0xffffffff


	//   ....[7]....
        /*0084*/ 	.word	0xffffffff


	//   ....[8]....
        /*0088*/ 	.word	0xffffffff


	//   ....[9]....
        /*008c*/ 	.word	0xffffffff


	//   ....[10]....
        /*0090*/ 	.word	0xffffffff


	//   ....[11]....
        /*0094*/ 	.word	0xffffffff


	//   ....[12]....
        /*0098*/ 	.word	0xffffffff


	//----- nvinfo : EIATTR_COOP_GROUP_INSTR_OFFSETS
	.align		4
.L_41:
        /*009c*/ 	.byte	0x04, 0x28
        /*009e*/ 	.short	(.L_43 - .L_42)


	//   ....[0]....
.L_42:
        /*00a0*/ 	.word	0x00000090


	//   ....[1]....
        /*00a4*/ 	.word	0x000004d0


	//   ....[2]....
        /*00a8*/ 	.word	0x00000810


	//   ....[3]....
        /*00ac*/ 	.word	0x00000970


	//   ....[4]....
        /*00b0*/ 	.word	0x00000a70


	//   ....[5]....
        /*00b4*/ 	.word	0x00000be0


	//   ....[6]....
        /*00b8*/ 	.word	0x00000d80


	//   ....[7]....
        /*00bc*/ 	.word	0x00001e60


	//   ....[8]....
        /*00c0*/ 	.word	0x00003390


	//   ....[9]....
        /*00c4*/ 	.word	0x000035a0


	//   ....[10]....
        /*00c8*/ 	.word	0x000035d0


	//   ....[11]....
        /*00cc*/ 	.word	0x00003f80


	//   ....[12]....
        /*00d0*/ 	.word	0x000041b0


	//----- nvinfo : EIATTR_VRC_CTA_INIT_COUNT
	.align		4
.L_43:
        /*00d4*/ 	.byte	0x02, 0x4a
        /*00d6*/ 	.byte	0x80
	.zero		1


	//----- nvinfo : EIATTR_SYSCALL_OFFSETS
	.align		4
        /*00d8*/ 	.byte	0x04, 0x46
        /*00da*/ 	.short	(.L_45 - .L_44)


	//   ....[0]....
.L_44:
        /*00dc*/ 	.word	0x00005810


	//   ....[1]....
        /*00e0*/ 	.word	0x00005950


	//   ....[2]....
        /*00e4*/ 	.word	0x00006150


	//   ....[3]....
        /*00e8*/ 	.word	0x00006ee0


	//----- nvinfo : EIATTR_MBARRIER_INSTR_OFFSETS
	.align		4
.L_45:
        /*00ec*/ 	.byte	0x04, 0x39
        /*00ee*/ 	.short	(.L_47 - .L_46)


	//   ....[0]....
.L_46:
        /*00f0*/ 	.word	0x000005d0
        /*00f4*/ 	.word	0x000000ff
        /*00f8*/ 	.word	0x00000000
        /*00fc*/ 	.short	0x0100
        /*00fe*/ 	.byte	0x05
	.zero		1


	//   ....[1]....
        /*0100*/ 	.word	0x000005e0
        /*0104*/ 	.word	0x000000ff
        /*0108*/ 	.word	0x00000088
        /*010c*/ 	.short	0x0100
        /*010e*/ 	.byte	0x05
	.zero		1


	//   ....[2]....
        /*0110*/ 	.word	0x000005f0
        /*0114*/ 	.word	0x000000ff
        /*0118*/ 	.word	0x00000008
        /*011c*/ 	.short	0x0100
        /*011e*/ 	.byte	0x05
	.zero		1


	//   ....[3]....
        /*0120*/ 	.word	0x00000600
        /*0124*/ 	.word	0x000000ff
        /*0128*/ 	.word	0x00000090
        /*012c*/ 	.short	0x0100
        /*012e*/ 	.byte	0x05
	.zero		1


	//   ....[4]....
        /*0130*/ 	.word	0x00000610
        /*0134*/ 	.word	0x000000ff
        /*0138*/ 	.word	0x00000010
        /*013c*/ 	.short	0x0100
        /*013e*/ 	.byte	0x05
	.zero		1


	//   ....[5]....
        /*0140*/ 	.word	0x00000620
        /*0144*/ 	.word	0x000000ff
        /*0148*/ 	.word	0x00000098
        /*014c*/ 	.short	0x0100
        /*014e*/ 	.byte	0x05
	.zero		1


	//   ....[6]....
        /*0150*/ 	.word	0x00000630
        /*0154*/ 	.word	0x000000ff
        /*0158*/ 	.word	0x00000018
        /*015c*/ 	.short	0x0100
        /*015e*/ 	.byte	0x05
	.zero		1


	//   ....[7]....
        /*0160*/ 	.word	0x00000640
        /*0164*/ 	.word	0x000000ff
        /*0168*/ 	.word	0x000000a0
        /*016c*/ 	.short	0x0100
        /*016e*/ 	.byte	0x05
	.zero		1


	//   ....[8]....
        /*0170*/ 	.word	0x00000650
        /*0174*/ 	.word	0x000000ff
        /*0178*/ 	.word	0x00000020
        /*017c*/ 	.short	0x0100
        /*017e*/ 	.byte	0x05
	.zero		1


	//   ....[9]....
        /*0180*/ 	.word	0x00000660
        /*0184*/ 	.word	0x000000ff
        /*0188*/ 	.word	0x000000a8
        /*018c*/ 	.short	0x0100
        /*018e*/ 	.byte	0x05
	.zero		1


	//   ....[10]....
        /*0190*/ 	.word	0x00000670
        /*0194*/ 	.word	0x000000ff
        /*0198*/ 	.word	0x00000028
        /*019c*/ 	.short	0x0100
        /*019e*/ 	.byte	0x05
	.zero		1


	//   ....[11]....
        /*01a0*/ 	.word	0x00000680
        /*01a4*/ 	.word	0x000000ff
        /*01a8*/ 	.word	0x000000b0
        /*01ac*/ 	.short	0x0100
        /*01ae*/ 	.byte	0x05
	.zero		1


	//   ....[12]....
        /*01b0*/ 	.word	0x00000690
        /*01b4*/ 	.word	0x000000ff
        /*01b8*/ 	.word	0x00000030
        /*01bc*/ 	.short	0x0100
        /*01be*/ 	.byte	0x05
	.zero		1


	//   ....[13]....
        /*01c0*/ 	.word	0x000006a0
        /*01c4*/ 	.word	0x000000ff
        /*01c8*/ 	.word	0x000000b8
        /*01cc*/ 	.short	0x0100
        /*01ce*/ 	.byte	0x05
	.zero		1


	//   ....[14]....
        /*01d0*/ 	.word	0x000006b0
        /*01d4*/ 	.word	0x000000ff
        /*01d8*/ 	.word	0x00000038
        /*01dc*/ 	.short	0x0100
        /*01de*/ 	.byte	0x05
	.zero		1


	//   ....[15]....
        /*01e0*/ 	.word	0x000006c0
        /*01e4*/ 	.word	0x000000ff
        /*01e8*/ 	.word	0x000000c0
        /*01ec*/ 	.short	0x0100
        /*01ee*/ 	.byte	0x05
	.zero		1


	//   ....[16]....
        /*01f0*/ 	.word	0x000006d0
        /*01f4*/ 	.word	0x000000ff
        /*01f8*/ 	.word	0x00000040
        /*01fc*/ 	.short	0x0100
        /*01fe*/ 	.byte	0x05
	.zero		1


	//   ....[17]....
        /*0200*/ 	.word	0x000006e0
        /*0204*/ 	.word	0x000000ff
        /*0208*/ 	.word	0x000000c8
        /*020c*/ 	.short	0x0100
        /*020e*/ 	.byte	0x05
	.zero		1


	//   ....[18]....
        /*0210*/ 	.word	0x000006f0
        /*0214*/ 	.word	0x000000ff
        /*0218*/ 	.word	0x00000048
        /*021c*/ 	.short	0x0100
        /*021e*/ 	.byte	0x05
	.zero		1


	//   ....[19]....
        /*0220*/ 	.word	0x00000700
        /*0224*/ 	.word	0x000000ff
        /*0228*/ 	.word	0x000000d0
        /*022c*/ 	.short	0x0100
        /*022e*/ 	.byte	0x05
	.zero		1


	//   ....[20]....
        /*0230*/ 	.word	0x00000710
        /*0234*/ 	.word	0x000000ff
        /*0238*/ 	.word	0x00000050
        /*023c*/ 	.short	0x0100
        /*023e*/ 	.byte	0x05
	.zero		1


	//   ....[21]....
        /*0240*/ 	.word	0x00000720
        /*0244*/ 	.word	0x000000ff
        /*0248*/ 	.word	0x000000d8
        /*024c*/ 	.short	0x0100
        /*024e*/ 	.byte	0x05
	.zero		1


	//   ....[22]....
        /*0250*/ 	.word	0x00000730
        /*0254*/ 	.word	0x000000ff
        /*0258*/ 	.word	0x00000058
        /*025c*/ 	.short	0x0100
        /*025e*/ 	.byte	0x05
	.zero		1


	//   ....[23]....
        /*0260*/ 	.word	0x00000740
        /*0264*/ 	.word	0x000000ff
        /*0268*/ 	.word	0x000000e0
        /*026c*/ 	.short	0x0100
        /*026e*/ 	.byte	0x05
	.zero		1


	//   ....[24]....
        /*0270*/ 	.word	0x00000750
        /*0274*/ 	.word	0x000000ff
        /*0278*/ 	.word	0x00000060
        /*027c*/ 	.short	0x0100
        /*027e*/ 	.byte	0x05
	.zero		1


	//   ....[25]....
        /*0280*/ 	.word	0x00000760
        /*0284*/ 	.word	0x000000ff
        /*0288*/ 	.word	0x000000e8
        /*028c*/ 	.short	0x0100
        /*028e*/ 	.byte	0x05
	.zero		1


	//   ....[26]....
        /*0290*/ 	.word	0x00000770
        /*0294*/ 	.word	0x000000ff
        /*0298*/ 	.word	0x00000068
        /*029c*/ 	.short	0x0100
        /*029e*/ 	.byte	0x05
	.zero		1


	//   ....[27]....
        /*02a0*/ 	.word	0x00000780
        /*02a4*/ 	.word	0x000000ff
        /*02a8*/ 	.word	0x000000f0
        /*02ac*/ 	.short	0x0100
        /*02ae*/ 	.byte	0x05
	.zero		1


	//   ....[28]....
        /*02b0*/ 	.word	0x00000790
        /*02b4*/ 	.word	0x000000ff
        /*02b8*/ 	.word	0x00000070
        /*02bc*/ 	.short	0x0100
        /*02be*/ 	.byte	0x05
	.zero		1


	//   ....[29]....
        /*02c0*/ 	.word	0x000007a0
        /*02c4*/ 	.word	0x000000ff
        /*02c8*/ 	.word	0x000000f8
        /*02cc*/ 	.short	0x0100
        /*02ce*/ 	.byte	0x05
	.zero		1


	//   ....[30]....
        /*02d0*/ 	.word	0x000007b0
        /*02d4*/ 	.word	0x000000ff
        /*02d8*/ 	.word	0x00000078
        /*02dc*/ 	.short	0x0100
        /*02de*/ 	.byte	0x05
	.zero		1


	//   ....[31]....
        /*02e0*/ 	.word	0x000007c0
        /*02e4*/ 	.word	0x000000ff
        /*02e8*/ 	.word	0x00000100
        /*02ec*/ 	.short	0x0100
        /*02ee*/ 	.byte	0x05
	.zero		1


	//   ....[32]....
        /*02f0*/ 	.word	0x000007d0
        /*02f4*/ 	.word	0x000000ff
        /*02f8*/ 	.word	0x00000080
        /*02fc*/ 	.short	0x0100
        /*02fe*/ 	.byte	0x05
	.zero		1


	//   ....[33]....
        /*0300*/ 	.word	0x000007e0
        /*0304*/ 	.word	0x000000ff
        /*0308*/ 	.word	0x00000108
        /*030c*/ 	.short	0x0100
        /*030e*/ 	.byte	0x05
	.zero		1


	//   ....[34]....
        /*0310*/ 	.word	0x00000920
        /*0314*/ 	.word	0x000000ff
        /*0318*/ 	.word	0x00000110
        /*031c*/ 	.short	0x0100
        /*031e*/ 	.byte	0x07
	.zero		1


	//   ....[35]....
        /*0320*/ 	.word	0x00000930
        /*0324*/ 	.word	0x000000ff
        /*0328*/ 	.word	0x00000120
        /*032c*/ 	.short	0x0100
        /*032e*/ 	.byte	0x07
	.zero		1


	//   ....[36]....
        /*0330*/ 	.word	0x00000940
        /*0334*/ 	.word	0x000000ff
        /*0338*/ 	.word	0x00000118
        /*033c*/ 	.short	0x0100
        /*033e*/ 	.byte	0x07
	.zero		1


	//   ....[37]....
        /*0340*/ 	.word	0x00000950
        /*0344*/ 	.word	0x000000ff
        /*0348*/ 	.word	0x00000128
        /*034c*/ 	.short	0x0100
        /*034e*/ 	.byte	0x07
	.zero		1


	//   ....[38]....
        /*0350*/ 	.word	0x00000a40
        /*0354*/ 	.word	0x000000ff
        /*0358*/ 	.word	0x00000130
        /*035c*/ 	.short	0x0100
        /*035e*/ 	.byte	0x05
	.zero		1


	//   ....[39]....
        /*0360*/ 	.word	0x00000a50
        /*0364*/ 	.word	0x000000ff
        /*0368*/ 	.word	0x00000138
        /*036c*/ 	.short	0x0100
        /*036e*/ 	.byte	0x05
	.zero		1


	//   ....[40]....
        /*0370*/ 	.word	0x00000b90
        /*0374*/ 	.word	0x000000ff
        /*0378*/ 	.word	0x00000140
        /*037c*/ 	.short	0x0100
        /*037e*/ 	.byte	0x05
	.zero		1


	//   ....[41]....
        /*0380*/ 	.word	0x00000ba0
        /*0384*/ 	.word	0x000000ff
        /*0388*/ 	.word	0x00000150
        /*038c*/ 	.short	0x0100
        /*038e*/ 	.byte	0x05
	.zero		1


	//   ....[42]....
        /*0390*/ 	.word	0x00000bb0
        /*0394*/ 	.word	0x000000ff
        /*0398*/ 	.word	0x00000148
        /*039c*/ 	.short	0x0100
        /*039e*/ 	.byte	0x05
	.zero		1


	//   ....[43]....
        /*03a0*/ 	.word	0x00000bc0
        /*03a4*/ 	.word	0x000000ff
        /*03a8*/ 	.word	0x00000158
        /*03ac*/ 	.short	0x0100
        /*03ae*/ 	.byte	0x05
	.zero		1


	//   ....[44]....
        /*03b0*/ 	.word	0x00000cf0
        /*03b4*/ 	.word	0x000000ff
        /*03b8*/ 	.word	0x00000160
        /*03bc*/ 	.short	0x0100
        /*03be*/ 	.byte	0x07
	.zero		1


	//   ....[45]....
        /*03c0*/ 	.word	0x00000d00
        /*03c4*/ 	.word	0x000000ff
        /*03c8*/ 	.word	0x00000180
        /*03cc*/ 	.short	0x0100
        /*03ce*/ 	.byte	0x07
	.zero		1


	//   ....[46]....
        /*03d0*/ 	.word	0x00000d10
        /*03d4*/ 	.word	0x000000ff
        /*03d8*/ 	.word	0x00000168
        /*03dc*/ 	.short	0x0100
        /*03de*/ 	.byte	0x07
	.zero		1


	//   ....[47]....
        /*03e0*/ 	.word	0x00000d20
        /*03e4*/ 	.word	0x000000ff
        /*03e8*/ 	.word	0x00000188
        /*03ec*/ 	.short	0x0100
        /*03ee*/ 	.byte	0x07
	.zero		1


	//   ....[48]....
        /*03f0*/ 	.word	0x00000d30
        /*03f4*/ 	.word	0x000000ff
        /*03f8*/ 	.word	0x00000170
        /*03fc*/ 	.short	0x0100
        /*03fe*/ 	.byte	0x07
	.zero		1


	//   ....[49]....
        /*0400*/ 	.word	0x00000d40
        /*0404*/ 	.word	0x000000ff
        /*0408*/ 	.word	0x00000190
        /*040c*/ 	.short	0x0100
        /*040e*/ 	.byte	0x07
	.zero		1


	//   ....[50]....
        /*0410*/ 	.word	0x00000d50
        /*0414*/ 	.word	0x000000ff
        /*0418*/ 	.word	0x00000178
        /*041c*/ 	.short	0x0100
        /*041e*/ 	.byte	0x07
	.zero		1


	//   ....[51]....
        /*0420*/ 	.word	0x00000d60
        /*0424*/ 	.word	0x000000ff
        /*0428*/ 	.word	0x00000198
        /*042c*/ 	.short	0x0100
        /*042e*/ 	.byte	0x07
	.zero		1


	//   ....[52]....
        /*0430*/ 	.word	0x00000e50
        /*0434*/ 	.word	0x000000ff
        /*0438*/ 	.word	0x000001a0
        /*043c*/ 	.short	0x0100
        /*043e*/ 	.byte	0x05
	.zero		1


	//   ....[53]....
        /*0440*/ 	.word	0x00000e60
        /*0444*/ 	.word	0x000000ff
        /*0448*/ 	.word	0x000001b0
        /*044c*/ 	.short	0x0100
        /*044e*/ 	.byte	0x05
	.zero		1


	//   ....[54]....
        /*0450*/ 	.word	0x00000e70
        /*0454*/ 	.word	0x000000ff
        /*0458*/ 	.word	0x000001a8
        /*045c*/ 	.short	0x0100
        /*045e*/ 	.byte	0x05
	.zero		1


	//   ....[55]....
        /*0460*/ 	.word	0x00000e80
        /*0464*/ 	.word	0x000000ff
        /*0468*/ 	.word	0x000001b8
        /*046c*/ 	.short	0x0100
        /*046e*/ 	.byte	0x05
	.zero		1


	//   ....[56]....
        /*0470*/ 	.word	0x00001760
        /*0474*/ 	.word	0x00000003
        /*0478*/ 	.word	0x000001b0
        /*047c*/ 	.short	0x010a
        /*047e*/ 	.byte	0xff
	.zero		1


	//   ....[57]....
        /*0480*/ 	.word	0x00001790
        /*0484*/ 	.word	0x00000003
        /*0488*/ 	.word	0x000001a0
        /*048c*/ 	.short	0x0101
        /*048e*/ 	.byte	0xff
	.zero		1


	//   ....[58]....
        /*0490*/ 	.word	0x00001860
        /*0494*/ 	.word	0x000000ff
        /*0498*/ 	.word	0x00000088
        /*049c*/ 	.short	0x010a
        /*049e*/ 	.byte	0x08
	.zero		1


	//   ....[59]....
        /*04a0*/ 	.word	0x00001900
        /*04a4*/ 	.word	0x000000ff
        /*04a8*/ 	.word	0x00000088
        /*04ac*/ 	.short	0x010a
        /*04ae*/ 	.byte	0x21
	.zero		1


	//   ....[60]....
        /*04b0*/ 	.word	0x00001a50
        /*04b4*/ 	.word	0x000000ff
        /*04b8*/ 	.word	0x00000088
        /*04bc*/ 	.short	0x010a
        /*04be*/ 	.byte	0x08
	.zero		1


	//   ....[61]....
        /*04c0*/ 	.word	0x00001b60
        /*04c4*/ 	.word	0x000000ff
        /*04c8*/ 	.word	0x00000138
        /*04cc*/ 	.short	0x0101
        /*04ce*/ 	.byte	0x04
	.zero		1


	//   ....[62]....
        /*04d0*/ 	.word	0x00001b80
        /*04d4*/ 	.word	0x000000ff
        /*04d8*/ 	.word	0x00000088
        /*04dc*/ 	.short	0x010a
        /*04de*/ 	.byte	0x08
	.zero		1


	//   ....[63]....
        /*04e0*/ 	.word	0x00001c00
        /*04e4*/ 	.word	0x000000ff
        /*04e8*/ 	.word	0x00000088
        /*04ec*/ 	.short	0x010a
        /*04ee*/ 	.byte	0x11
	.zero		1


	//   ....[64]....
        /*04f0*/ 	.word	0x00001d50
        /*04f4*/ 	.word	0x000000ff
        /*04f8*/ 	.word	0x00000088
        /*04fc*/ 	.short	0x010a
        /*04fe*/ 	.byte	0x08
	.zero		1


	//   ....[65]....
        /*0500*/ 	.word	0x00001e90
        /*0504*/ 	.word	0x00000002
        /*0508*/ 	.word	0x00000140
        /*050c*/ 	.short	0x010a
        /*050e*/ 	.byte	0xff
	.zero		1


	//   ....[66]....
        /*0510*/ 	.word	0x00001f50
        /*0514*/ 	.word	0x00000002
        /*0518*/ 	.word	0x00000000
        /*051c*/ 	.short	0x0101
        /*051e*/ 	.byte	0xff
	.zero		1


	//   ....[67]....
        /*0520*/ 	.word	0x000024b0
        /*0524*/ 	.word	0x000000ff
        /*0528*/ 	.word	0x00000000
        /*052c*/ 	.short	0x010a
        /*052e*/ 	.byte	0x05
	.zero		1


	//   ....[68]....
        /*0530*/ 	.word	0x00002540
        /*0534*/ 	.word	0x000000ff
        /*0538*/ 	.word	0x00000000
        /*053c*/ 	.short	0x010a
        /*053e*/ 	.byte	0x05
	.zero		1


	//   ....[69]....
        /*0540*/ 	.word	0x000025d0
        /*0544*/ 	.word	0x000000ff
        /*0548*/ 	.word	0x00000000
        /*054c*/ 	.short	0x010a
        /*054e*/ 	.byte	0x05
	.zero		1


	//   ....[70]....
        /*0550*/ 	.word	0x00002660
        /*0554*/ 	.word	0x000000ff
        /*0558*/ 	.word	0x00000000
        /*055c*/ 	.short	0x010a
        /*055e*/ 	.byte	0x05
	.zero		1


	//   ....[71]....
        /*0560*/ 	.word	0x000026f0
        /*0564*/ 	.word	0x000000ff
        /*0568*/ 	.word	0x00000000
        /*056c*/ 	.short	0x010a
        /*056e*/ 	.byte	0x05
	.zero		1


	//   ....[72]....
        /*0570*/ 	.word	0x00002780
        /*0574*/ 	.word	0x000000ff
        /*0578*/ 	.word	0x00000000
        /*057c*/ 	.short	0x010a
        /*057e*/ 	.byte	0x05
	.zero		1


	//   ....[73]....
        /*0580*/ 	.word	0x00002810
        /*0584*/ 	.word	0x000000ff
        /*0588*/ 	.word	0x00000000
        /*058c*/ 	.short	0x010a
        /*058e*/ 	.byte	0x05
	.zero		1


	//   ....[74]....
        /*0590*/ 	.word	0x000028a0
        /*0594*/ 	.word	0x000000ff
        /*0598*/ 	.word	0x00000000
        /*059c*/ 	.short	0x010a
        /*059e*/ 	.byte	0x05
	.zero		1


	//   ....[75]....
        /*05a0*/ 	.word	0x00002930
        /*05a4*/ 	.word	0x000000ff
        /*05a8*/ 	.word	0x00000000
        /*05ac*/ 	.short	0x010a
        /*05ae*/ 	.byte	0x05
	.zero		1


	//   ....[76]....
        /*05b0*/ 	.word	0x000029c0
        /*05b4*/ 	.word	0x000000ff
        /*05b8*/ 	.word	0x00000000
        /*05bc*/ 	.short	0x010a
        /*05be*/ 	.byte	0x05
	.zero		1


	//   ....[77]....
        /*05c0*/ 	.word	0x00002a50
        /*05c4*/ 	.word	0x000000ff
        /*05c8*/ 	.word	0x00000000
        /*05cc*/ 	.short	0x010a
        /*05ce*/ 	.byte	0x05
	.zero		1


	//   ....[78]....
        /*05d0*/ 	.word	0x00002ae0
        /*05d4*/ 	.word	0x000000ff
        /*05d8*/ 	.word	0x00000000
        /*05dc*/ 	.short	0x010a
        /*05de*/ 	.byte	0x05
	.zero		1


	//   ....[79]....
        /*05e0*/ 	.word	0x00002b70
        /*05e4*/ 	.word	0x000000ff
        /*05e8*/ 	.word	0x00000000
        /*05ec*/ 	.short	0x010a
        /*05ee*/ 	.byte	0x05
	.zero		1


	//   ....[80]....
        /*05f0*/ 	.word	0x00002c00
        /*05f4*/ 	.word	0x000000ff
        /*05f8*/ 	.word	0x00000000
        /*05fc*/ 	.short	0x010a
        /*05fe*/ 	.byte	0x05
	.zero		1


	//   ....[81]....
        /*0600*/ 	.word	0x00002c90
        /*0604*/ 	.word	0x000000ff
        /*0608*/ 	.word	0x00000000
        /*060c*/ 	.short	0x010a
        /*060e*/ 	.byte	0x05
	.zero		1


	//   ....[82]....
        /*0610*/ 	.word	0x00002d20
        /*0614*/ 	.word	0x000000ff
        /*0618*/ 	.word	0x00000000
        /*061c*/ 	.short	0x010a
        /*061e*/ 	.byte	0x05
	.zero		1


	//   ....[83]....
        /*0620*/ 	.word	0x00002dc0
        /*0624*/ 	.word	0x00000000
        /*0628*/ 	.word	0x00000000
        /*062c*/ 	.short	0x010a
        /*062e*/ 	.byte	0xff
	.zero		1


	//   ....[84]....
        /*0630*/ 	.word	0x00002ee0
        /*0634*/ 	.word	0x00000000
        /*0638*/ 	.word	0x000001a0
        /*063c*/ 	.short	0x010a
        /*063e*/ 	.byte	0xff
	.zero		1


	//   ....[85]....
        /*0640*/ 	.word	0x00002f40
        /*0644*/ 	.word	0x00000004
        /*0648*/ 	.word	0x00000000
        /*064c*/ 	.short	0x0101
        /*064e*/ 	.byte	0xff
	.zero		1


	//   ....[86]....
        /*0650*/ 	.word	0x00002f60
        /*0654*/ 	.word	0x000000ff
        /*0658*/ 	.word	0x00000150
        /*065c*/ 	.short	0x010a
        /*065e*/ 	.byte	0x05
	.zero		1


	//   ....[87]....
        /*0660*/ 	.word	0x00003080
        /*0664*/ 	.word	0x00000000
        /*0668*/ 	.word	0x00000140
        /*066c*/ 	.short	0x010a
        /*066e*/ 	.byte	0xff
	.zero		1


	//   ....[88]....
        /*0670*/ 	.word	0x00003190
        /*0674*/ 	.word	0x00000000
        /*0678*/ 	.word	0x00000000
        /*067c*/ 	.short	0x0101
        /*067e*/ 	.byte	0xff
	.zero		1


	//   ....[89]....
        /*0680*/ 	.word	0x00003220
        /*0684*/ 	.word	0x000000ff
        /*0688*/ 	.word	0x00000150
        /*068c*/ 	.short	0x0106
        /*068e*/ 	.byte	0x05
	.zero		1


	//   ....[90]....
        /*0690*/ 	.word	0x00003240
        /*0694*/ 	.word	0x000000ff
        /*0698*/ 	.word	0x00000150
        /*069c*/ 	.short	0x010a
        /*069e*/ 	.byte	0x05
	.zero		1


	//   ....[91]....
        /*06a0*/ 	.word	0x000032d0
        /*06a4*/ 	.word	0x000000ff
        /*06a8*/ 	.word	0x00000150
        /*06ac*/ 	.short	0x0106
        /*06ae*/ 	.byte	0x04
	.zero		1


	//   ....[92]....
        /*06b0*/ 	.word	0x00003310
        /*06b4*/ 	.word	0x00000000
        /*06b8*/ 	.word	0x00000150
        /*06bc*/ 	.short	0x010a
        /*06be*/ 	.byte	0xff
	.zero		1


	//   ....[93]....
        /*06c0*/ 	.word	0x00003810
        /*06c4*/ 	.word	0x00000000
        /*06c8*/ 	.word	0x00000140
        /*06cc*/ 	.short	0x010a
        /*06ce*/ 	.byte	0xff
	.zero		1


	//   ....[94]....
        /*06d0*/ 	.word	0x00003910
        /*06d4*/ 	.word	0x00000003
        /*06d8*/ 	.word	0x00000000
        /*06dc*/ 	.short	0x0101
        /*06de*/ 	.byte	0xff
	.zero		1


	//   ....[95]....
        /*06e0*/ 	.word	0x00003920
        /*06e4*/ 	.word	0x000000ff
        /*06e8*/ 	.word	0x00000000
        /*06ec*/ 	.short	0x010a
        /*06ee*/ 	.byte	0x04
	.zero		1


	//   ....[96]....
        /*06f0*/ 	.word	0x000039a0
        /*06f4*/ 	.word	0x000000ff
        /*06f8*/ 	.word	0x00000180
        /*06fc*/ 	.short	0x010a
        /*06fe*/ 	.byte	0x08
	.zero		1


	//   ....[97]....
        /*0700*/ 	.word	0x00003a80
        /*0704*/ 	.word	0x000000ff
        /*0708*/ 	.word	0x00000000
        /*070c*/ 	.short	0x010a
        /*070e*/ 	.byte	0x07
	.zero		1


	//   ....[98]....
        /*0710*/ 	.word	0x00003bc0
        /*0714*/ 	.word	0x000000ff
        /*0718*/ 	.word	0x00000000
        /*071c*/ 	.short	0x010a
        /*071e*/ 	.byte	0x04
	.zero		1


	//   ....[99]....
        /*0720*/ 	.word	0x00003db0
        /*0724*/ 	.word	0x000000ff
        /*0728*/ 	.word	0x00000000
        /*072c*/ 	.short	0x010a
        /*072e*/ 	.byte	0x05
	.zero		1


	//   ....[100]....
        /*0730*/ 	.word	0x00003e40
        /*0734*/ 	.word	0x000000ff
        /*0738*/ 	.word	0x00000000
        /*073c*/ 	.short	0x010a
        /*073e*/ 	.byte	0x05
	.zero		1


	//   ....[101]....
        /*0740*/ 	.word	0x00003ed0
        /*0744*/ 	.word	0x000000ff
        /*0748*/ 	.word	0x00000000
        /*074c*/ 	.short	0x010a
        /*074e*/ 	.byte	0x05
	.zero		1


	//   ....[102]....
        /*0750*/ 	.word	0x00003f60
        /*0754*/ 	.word	0x000000ff
        /*0758*/ 	.word	0x00000000
        /*075c*/ 	.short	0x010a
        /*075e*/ 	.byte	0x07
	.zero		1


	//   ....[103]....
        /*0760*/ 	.word	0x000043c0
        /*0764*/ 	.word	0x00000000
        /*0768*/ 	.word	0x00000140
        /*076c*/ 	.short	0x010a
        /*076e*/ 	.byte	0xff
	.zero		1


	//   ....[104]....
        /*0770*/ 	.word	0x00004480
        /*0774*/ 	.word	0x00000000
        /*0778*/ 	.word	0x00000000
        /*077c*/ 	.short	0x0101
        /*077e*/ 	.byte	0xff
	.zero		1


	//   ....[105]....
        /*0780*/ 	.word	0x000047a0
        /*0784*/ 	.word	0x000000ff
        /*0788*/ 	.word	0x00000138
        /*078c*/ 	.short	0x010a
        /*078e*/ 	.byte	0x07
	.zero		1


	//   ....[106]....
        /*0790*/ 	.word	0x00004990
        /*0794*/ 	.word	0x000000ff
        /*0798*/ 	.word	0x00000120
        /*079c*/ 	.short	0x010a
        /*079e*/ 	.byte	0x07
	.zero		1


	//   ....[107]....
        /*07a0*/ 	.word	0x00004b60
        /*07a4*/ 	.word	0x000000ff
        /*07a8*/ 	.word	0x00000110
        /*07ac*/ 	.short	0x010b
        /*07ae*/ 	.byte	0x07
	.zero		1


	//   ....[108]....
        /*07b0*/ 	.word	0x00004bd0
        /*07b4*/ 	.word	0x000000ff
        /*07b8*/ 	.word	0x00000000
        /*07bc*/ 	.short	0x0101
        /*07be*/ 	.byte	0x08
	.zero		1


	//   ....[109]....
        /*07c0*/ 	.word	0x00004c00
        /*07c4*/ 	.word	0x000000ff
        /*07c8*/ 	.word	0x00000128
        /*07cc*/ 	.short	0x010a
        /*07ce*/ 	.byte	0x07
	.zero		1


	//   ....[110]....
        /*07d0*/ 	.word	0x00004e10
        /*07d4*/ 	.word	0x000000ff
        /*07d8*/ 	.word	0x00000118
        /*07dc*/ 	.short	0x010b
        /*07de*/ 	.byte	0x07
	.zero		1


	//   ....[111]....
        /*07e0*/ 	.word	0x00004e30
        /*07e4*/ 	.word	0x000000ff
        /*07e8*/ 	.word	0x00000000
        /*07ec*/ 	.short	0x0101
        /*07ee*/ 	.byte	0x0d
	.zero		1


	//   ....[112]....
        /*07f0*/ 	.word	0x00004e60
        /*07f4*/ 	.word	0x000000ff
        /*07f8*/ 	.word	0x00000120
        /*07fc*/ 	.short	0x010a
        /*07fe*/ 	.byte	0x07
	.zero		1


	//   ....[113]....
        /*0800*/ 	.word	0x00004ea0
        /*0804*/ 	.word	0x00000000
        /*0808*/ 	.word	0x00000128
        /*080c*/ 	.short	0x010a
        /*080e*/ 	.byte	0xff
	.zero		1


	//   ....[114]....
        /*0810*/ 	.word	0x000051e0
        /*0814*/ 	.word	0x00000000
        /*0818*/ 	.word	0x00000140
        /*081c*/ 	.short	0x010a
        /*081e*/ 	.byte	0xff
	.zero		1


	//   ....[115]....
        /*0820*/ 	.word	0x000052f0
        /*0824*/ 	.word	0x00000000
        /*0828*/ 	.word	0x00000000
        /*082c*/ 	.short	0x0101
        /*082e*/ 	.byte	0xff
	.zero		1


	//   ....[116]....
        /*0830*/ 	.word	0x00005d40
        /*0834*/ 	.word	0x00000000
        /*0838*/ 	.word	0x00000110
        /*083c*/ 	.short	0x010a
        /*083e*/ 	.byte	0xff
	.zero		1


	//   ....[117]....
        /*0840*/ 	.word	0x00005db0
        /*0844*/ 	.word	0x00000071
        /*0848*/ 	.word	0x00000160
        /*084c*/ 	.short	0x010a
        /*084e*/ 	.byte	0xff
	.zero		1


	//   ....[118]....
        /*0850*/ 	.word	0x00005e90
        /*0854*/ 	.word	0x00000000
        /*0858*/ 	.word	0x00000110
        /*085c*/ 	.short	0x010a
        /*085e*/ 	.byte	0xff
	.zero		1


	//   ....[119]....
        /*0860*/ 	.word	0x00005fd0
        /*0864*/ 	.word	0x00000000
        /*0868*/ 	.word	0x00000000
        /*086c*/ 	.short	0x0101
        /*086e*/ 	.byte	0xff
	.zero		1


	//   ....[120]....
        /*0870*/ 	.word	0x00006030
        /*0874*/ 	.word	0x00000071
        /*0878*/ 	.word	0x00000160
        /*087c*/ 	.short	0x010a
        /*087e*/ 	.byte	0xff
	.zero		1


	//   ....[121]....
        /*0880*/ 	.word	0x00006b80
        /*0884*/ 	.word	0x00000020
        /*0888*/ 	.word	0x00000110
        /*088c*/ 	.short	0x010a
        /*088e*/ 	.byte	0xff
	.zero		1


	//   ....[122]....
        /*0890*/ 	.word	0x00006c40
        /*0894*/ 	.word	0x00000020
        /*0898*/ 	.word	0x00000110
        /*089c*/ 	.short	0x010a
        /*089e*/ 	.byte	0xff
	.zero		1


	//   ....[123]....
        /*08a0*/ 	.word	0x00006d60
        /*08a4*/ 	.word	0x00000003
        /*08a8*/ 	.word	0x00000000
        /*08ac*/ 	.short	0x0101
        /*08ae*/ 	.byte	0xff
	.zero		1


	//   ....[124]....
        /*08b0*/ 	.word	0x000071a0
        /*08b4*/ 	.word	0x000000ff
        /*08b8*/ 	.word	0x00000000
        /*08bc*/ 	.short	0x0101
        /*08be*/ 	.byte	0x05
	.zero		1


	//   ....[125]....
        /*08c0*/ 	.word	0x000079e0
        /*08c4*/ 	.word	0x00000003
        /*08c8*/ 	.word	0x000001b0
        /*08cc*/ 	.short	0x010a
        /*08ce*/ 	.byte	0xff
	.zero		1


	//   ....[126]....
        /*08d0*/ 	.word	0x00007a40
        /*08d4*/ 	.word	0x00000002
        /*08d8*/ 	.word	0x00000088
        /*08dc*/ 	.short	0x010a
        /*08de*/ 	.byte	0xff
	.zero		1


	//   ....[127]....
        /*08e0*/ 	.word	0x00007aa0
        /*08e4*/ 	.word	0x00000002
        /*08e8*/ 	.word	0x00000088
        /*08ec*/ 	.short	0x010a
        /*08ee*/ 	.byte	0xff
	.zero		1


	//   ....[128]....
        /*08f0*/ 	.word	0x00007af0
        /*08f4*/ 	.word	0x00000002
        /*08f8*/ 	.word	0x00000140
        /*08fc*/ 	.short	0x010a
        /*08fe*/ 	.byte	0xff
	.zero		1


	//   ....[129]....
        /*0900*/ 	.word	0x00007b50
        /*0904*/ 	.word	0x00000000
        /*0908*/ 	.word	0x00000000
        /*090c*/ 	.short	0x010a
        /*090e*/ 	.byte	0xff
	.zero		1


	//   ....[130]....
        /*0910*/ 	.word	0x00007bb0
        /*0914*/ 	.word	0x00000000
        /*0918*/ 	.word	0x00000000
        /*091c*/ 	.short	0x010a
        /*091e*/ 	.byte	0xff
	.zero		1


	//   ....[131]....
        /*0920*/ 	.word	0x00007c10
        /*0924*/ 	.word	0x00000000
        /*0928*/ 	.word	0x00000000
        /*092c*/ 	.short	0x010a
        /*092e*/ 	.byte	0xff
	.zero		1


	//   ....[132]....
        /*0930*/ 	.word	0x00007c70
        /*0934*/ 	.word	0x00000000
        /*0938*/ 	.word	0x00000000
        /*093c*/ 	.short	0x010a
        /*093e*/ 	.byte	0xff
	.zero		1


	//   ....[133]....
        /*0940*/ 	.word	0x00007cd0
        /*0944*/ 	.word	0x00000000
        /*0948*/ 	.word	0x00000000
        /*094c*/ 	.short	0x010a
        /*094e*/ 	.byte	0xff
	.zero		1


	//   ....[134]....
        /*0950*/ 	.word	0x00007d30
        /*0954*/ 	.word	0x00000000
        /*0958*/ 	.word	0x00000000
        /*095c*/ 	.short	0x010a
        /*095e*/ 	.byte	0xff
	.zero		1


	//   ....[135]....
        /*0960*/ 	.word	0x00007d90
        /*0964*/ 	.word	0x00000000
        /*0968*/ 	.word	0x00000000
        /*096c*/ 	.short	0x010a
        /*096e*/ 	.byte	0xff
	.zero		1


	//   ....[136]....
        /*0970*/ 	.word	0x00007df0
        /*0974*/ 	.word	0x00000000
        /*0978*/ 	.word	0x00000000
        /*097c*/ 	.short	0x010a
        /*097e*/ 	.byte	0xff
	.zero		1


	//   ....[137]....
        /*0980*/ 	.word	0x00007e50
        /*0984*/ 	.word	0x00000000
        /*0988*/ 	.word	0x00000000
        /*098c*/ 	.short	0x010a
        /*098e*/ 	.byte	0xff
	.zero		1


	//   ....[138]....
        /*0990*/ 	.word	0x00007eb0
        /*0994*/ 	.word	0x00000000
        /*0998*/ 	.word	0x00000000
        /*099c*/ 	.short	0x010a
        /*099e*/ 	.byte	0xff
	.zero		1


	//   ....[139]....
        /*09a0*/ 	.word	0x00007f10
        /*09a4*/ 	.word	0x00000000
        /*09a8*/ 	.word	0x00000000
        /*09ac*/ 	.short	0x010a
        /*09ae*/ 	.byte	0xff
	.zero		1


	//   ....[140]....
        /*09b0*/ 	.word	0x00007f70
        /*09b4*/ 	.word	0x00000000
        /*09b8*/ 	.word	0x00000000
        /*09bc*/ 	.short	0x010a
        /*09be*/ 	.byte	0xff
	.zero		1


	//   ....[141]....
        /*09c0*/ 	.word	0x00007fd0
        /*09c4*/ 	.word	0x00000000
        /*09c8*/ 	.word	0x00000000
        /*09cc*/ 	.short	0x010a
        /*09ce*/ 	.byte	0xff
	.zero		1


	//   ....[142]....
        /*09d0*/ 	.word	0x00008030
        /*09d4*/ 	.word	0x00000000
        /*09d8*/ 	.word	0x00000000
        /*09dc*/ 	.short	0x010a
        /*09de*/ 	.byte	0xff
	.zero		1


	//   ....[143]....
        /*09e0*/ 	.word	0x00008090
        /*09e4*/ 	.word	0x00000000
        /*09e8*/ 	.word	0x00000000
        /*09ec*/ 	.short	0x010a
        /*09ee*/ 	.byte	0xff
	.zero		1


	//   ....[144]....
        /*09f0*/ 	.word	0x000080f0
        /*09f4*/ 	.word	0x00000000
        /*09f8*/ 	.word	0x00000000
        /*09fc*/ 	.short	0x010a
        /*09fe*/ 	.byte	0xff
	.zero		1


	//   ....[145]....
        /*0a00*/ 	.word	0x00008140
        /*0a04*/ 	.word	0x00000000
        /*0a08*/ 	.word	0x000001a0
        /*0a0c*/ 	.short	0x010a
        /*0a0e*/ 	.byte	0xff
	.zero		1


	//   ....[146]....
        /*0a10*/ 	.word	0x000081a0
        /*0a14*/ 	.word	0x00000000
        /*0a18*/ 	.word	0x00000150
        /*0a1c*/ 	.short	0x010a
        /*0a1e*/ 	.byte	0xff
	.zero		1


	//   ....[147]....
        /*0a20*/ 	.word	0x000081f0
        /*0a24*/ 	.word	0x00000000
        /*0a28*/ 	.word	0x00000140
        /*0a2c*/ 	.short	0x010a
        /*0a2e*/ 	.byte	0xff
	.zero		1


	//   ....[148]....
        /*0a30*/ 	.word	0x00008250
        /*0a34*/ 	.word	0x00000000
        /*0a38*/ 	.word	0x00000150
        /*0a3c*/ 	.short	0x010a
        /*0a3e*/ 	.byte	0xff
	.zero		1


	//   ....[149]....
        /*0a40*/ 	.word	0x000082a0
        /*0a44*/ 	.word	0x00000000
        /*0a48*/ 	.word	0x00000140
        /*0a4c*/ 	.short	0x010a
        /*0a4e*/ 	.byte	0xff
	.zero		1


	//   ....[150]....
        /*0a50*/ 	.word	0x00008300
        /*0a54*/ 	.word	0x00000003
        /*0a58*/ 	.word	0x00000180
        /*0a5c*/ 	.short	0x010a
        /*0a5e*/ 	.byte	0xff
	.zero		1


	//   ....[151]....
        /*0a60*/ 	.word	0x00008360
        /*0a64*/ 	.word	0x00000000
        /*0a68*/ 	.word	0x00000000
        /*0a6c*/ 	.short	0x010a
        /*0a6e*/ 	.byte	0xff
	.zero		1


	//   ....[152]....
        /*0a70*/ 	.word	0x000083c0
        /*0a74*/ 	.word	0x00000000
        /*0a78*/ 	.word	0x00000000
        /*0a7c*/ 	.short	0x010a
        /*0a7e*/ 	.byte	0xff
	.zero		1


	//   ....[153]....
        /*0a80*/ 	.word	0x00008420
        /*0a84*/ 	.word	0x00000000
        /*0a88*/ 	.word	0x00000000
        /*0a8c*/ 	.short	0x010a
        /*0a8e*/ 	.byte	0xff
	.zero		1


	//   ....[154]....
        /*0a90*/ 	.word	0x00008480
        /*0a94*/ 	.word	0x00000000
        /*0a98*/ 	.word	0x00000000
        /*0a9c*/ 	.short	0x010a
        /*0a9e*/ 	.byte	0xff
	.zero		1


	//   ....[155]....
        /*0aa0*/ 	.word	0x000084e0
        /*0aa4*/ 	.word	0x00000000
        /*0aa8*/ 	.word	0x00000000
        /*0aac*/ 	.short	0x010a
        /*0aae*/ 	.byte	0xff
	.zero		1


	//   ....[156]....
        /*0ab0*/ 	.word	0x00008530
        /*0ab4*/ 	.word	0x00000000
        /*0ab8*/ 	.word	0x00000140
        /*0abc*/ 	.short	0x010a
        /*0abe*/ 	.byte	0xff
	.zero		1


	//   ....[157]....
        /*0ac0*/ 	.word	0x00008590
        /*0ac4*/ 	.word	0x00000000
        /*0ac8*/ 	.word	0x00000138
        /*0acc*/ 	.short	0x010a
        /*0ace*/ 	.byte	0xff
	.zero		1


	//   ....[158]....
        /*0ad0*/ 	.word	0x000085f0
        /*0ad4*/ 	.word	0x00000003
        /*0ad8*/ 	.word	0x00000120
        /*0adc*/ 	.short	0x010a
        /*0ade*/ 	.byte	0xff
	.zero		1


	//   ....[159]....
        /*0ae0*/ 	.word	0x00008650
        /*0ae4*/ 	.word	0x00000003
        /*0ae8*/ 	.word	0x00000128
        /*0aec*/ 	.short	0x010a
        /*0aee*/ 	.byte	0xff
	.zero		1


	//   ....[160]....
        /*0af0*/ 	.word	0x000086b0
        /*0af4*/ 	.word	0x00000000
        /*0af8*/ 	.word	0x00000120
        /*0afc*/ 	.short	0x010a
        /*0afe*/ 	.byte	0xff
	.zero		1


	//   ....[161]....
        /*0b00*/ 	.word	0x00008700
        /*0b04*/ 	.word	0x00000000
        /*0b08*/ 	.word	0x00000140
        /*0b0c*/ 	.short	0x010a
        /*0b0e*/ 	.byte	0xff
	.zero		1


	//   ....[162]....
        /*0b10*/ 	.word	0x00008750
        /*0b14*/ 	.word	0x00000000
        /*0b18*/ 	.word	0x00000110
        /*0b1c*/ 	.short	0x010a
        /*0b1e*/ 	.byte	0xff
	.zero		1


	//   ....[163]....
        /*0b20*/ 	.word	0x000087a0
        /*0b24*/ 	.word	0x00000071
        /*0b28*/ 	.word	0x00000160
        /*0b2c*/ 	.short	0x010a
        /*0b2e*/ 	.byte	0xff
	.zero		1


	//   ....[164]....
        /*0b30*/ 	.word	0x000087f0
        /*0b34*/ 	.word	0x00000020
        /*0b38*/ 	.word	0x00000110
        /*0b3c*/ 	.short	0x010a
        /*0b3e*/ 	.byte	0xff
	.zero		1


	//----- nvinfo : EIATTR_NUM_MBARRIERS
	.align		4
.L_47:
        /*0b40*/ 	.byte	0x03, 0x38
        /*0b42*/ 	.short	0x0038


	//----- nvinfo : EIATTR_EXIT_INSTR_OFFSETS
	.align		4
        /*0b44*/ 	.byte	0x04, 0x1c
        /*0b46*/ 	.short	(.L_49 - .L_48)


	//   ....[0]....
.L_48:
        /*0b48*/ 	.word	0x00002df0


	//   ....[1]....
        /*0b4c*/ 	.word	0x000032e0


	//   ....[2]....
        /*0b50*/ 	.word	0x00003340


	//   ....[3]....
        /*0b54*/ 	.word	0x000041c0


	//   ....[4]....
        /*0b58*/ 	.word	0x00004ed0


	//   ....[5]....
        /*0b5c*/ 	.word	0x00004f10


	//   ....[6]....
        /*0b60*/ 	.word	0x000079d0


	//----- nvinfo : EIATTR_MAX_THREADS
	.align		4
.L_49:
        /*0b64*/ 	.byte	0x04, 0x05
        /*0b66*/ 	.short	(.L_51 - .L_50)
.L_50:
        /*0b68*/ 	.word	0x00000100
        /*0b6c*/ 	.word	0x00000001
        /*0b70*/ 	.word	0x00000001


	//----- nvinfo : EIATTR_CRS_STACK_SIZE
	.align		4
.L_51:
        /*0b74*/ 	.byte	0x04, 0x1e
        /*0b76*/ 	.short	(.L_53 - .L_52)
.L_52:
        /*0b78*/ 	.word	0x00000000


	//----- nvinfo : EIATTR_CBANK_PARAM_SIZE
	.align		4
.L_53:
        /*0b7c*/ 	.byte	0x03, 0x19
        /*0b7e*/ 	.short	0x0800


	//----- nvinfo : EIATTR_PARAM_CBANK
	.align		4
        /*0b80*/ 	.byte	0x04, 0x0a
        /*0b82*/ 	.short	(.L_55 - .L_54)
	.align		4
.L_54:
        /*0b84*/ 	.word	index@(.nv.constant0._ZN7cutlass13device_kernelINS_4gemm6kernel13GemmUniversalIN4cute5tupleIJiiiiEEENS1_10collective13CollectiveMmaINS1_35MainloopSm100TmaUmmaWarpSpecializedILi17ELi2ELi4ENS5_IJNS4_1CILi1EEESB_SB_EEEEENS5_IJNSA_ILi64EEENSA_ILi128EEESE_EEENS_12float_e4m3_tENS5_IJlSB_lEEESH_SI_NS4_8TiledMMAINS4_8MMA_AtomIJNS4_10MMA_TraitsINS4_19SM100_MMA_F8F6F4_SSEJSH_SH_fSE_SF_NS4_17integral_constantINS4_4UMMA5MajorELSP_0EEESQ_NSN_INSO_7ScaleInELSR_0EEESS_EEEEEENS4_6LayoutISC_NS5_IJNSA_ILi0EEESW_SW_EEEEENS5_IJNS4_10UnderscoreESZ_SZ_EEEEENS4_13SM90_TMA_LOADENS4_14ComposedLayoutINS4_7SwizzleILi2ELi4ELi3EEENS4_18smem_ptr_flag_bitsILi8EEENSV_INS5_IJNSA_ILi8EEESE_EEENS5_IJSE_SB_EEEEEEEvNS4_8identityES12_S1C_vS1D_EENS_8epilogue10collective18CollectiveEpilogueINS1F_23Sm100TmaWarpSpecializedILi2ELi2ELi32ELb0ELb0EEEJSG_NS5_IJNSV_ISE_SB_EES1K_EEESH_SI_SH_SI_NS1F_6fusion15FusionCallbacksIS1J_NS1M_17LinearCombinationISH_fSH_fLNS_15FloatRoundStyleE2EEESG_S1L_JEEENS4_5SM1004TMEM4LOAD26SM100_TMEM_LOAD_16dp32b32xES12_S1C_NS4_39AutoVectorizingCopyWithAssumedAlignmentILi128EEENS4_14SM90_TMA_STOREES1C_S1X_S1X_EEEvvEEEEvNT_6ParamsE)
        /*0b88*/ 	.short	0x0380
        /*0b8a*/ 	.short	0x0800


	//----- nvinfo : EIATTR_SW_WAR
	.align		4
.L_55:
        /*0b8c*/ 	.byte	0x04, 0x36
        /*0b8e*/ 	.short	(.L_57 - .L_56)
.L_56:
        /*0b90*/ 	.word	0x00000008
.L_57:


//--------------------- .nv.callgraph             --------------------------
	.section	.nv.callgraph,"",@"SHT_CUDA_CALLGRAPH"
	.align	4
	.sectionentsize	8
	.align		4
        /*0000*/ 	.word	0x00000000
	.align		4
        /*0004*/ 	.word	0xffffffff
	.align		4
        /*0008*/ 	.word	index@(_ZN7cutlass13device_kernelINS_4gemm6kernel13GemmUniversalIN4cute5tupleIJiiiiEEENS1_10collective13CollectiveMmaINS1_35MainloopSm100TmaUmmaWarpSpecializedILi17ELi2ELi4ENS5_IJNS4_1CILi1EEESB_SB_EEEEENS5_IJNSA_ILi64EEENSA_ILi128EEESE_EEENS_12float_e4m3_tENS5_IJlSB_lEEESH_SI_NS4_8TiledMMAINS4_8MMA_AtomIJNS4_10MMA_TraitsINS4_19SM100_MMA_F8F6F4_SSEJSH_SH_fSE_SF_NS4_17integral_constantINS4_4UMMA5MajorELSP_0EEESQ_NSN_INSO_7ScaleInELSR_0EEESS_EEEEEENS4_6LayoutISC_NS5_IJNSA_ILi0EEESW_SW_EEEEENS5_IJNS4_10UnderscoreESZ_SZ_EEEEENS4_13SM90_TMA_LOADENS4_14ComposedLayoutINS4_7SwizzleILi2ELi4ELi3EEENS4_18smem_ptr_flag_bitsILi8EEENSV_INS5_IJNSA_ILi8EEESE_EEENS5_IJSE_SB_EEEEEEEvNS4_8identityES12_S1C_vS1D_EENS_8epilogue10collective18CollectiveEpilogueINS1F_23Sm100TmaWarpSpecializedILi2ELi2ELi32ELb0ELb0EEEJSG_NS5_IJNSV_ISE_SB_EES1K_EEESH_SI_SH_SI_NS1F_6fusion15FusionCallbacksIS1J_NS1M_17LinearCombinationISH_fSH_fLNS_15FloatRoundStyleE2EEESG_S1L_JEEENS4_5SM1004TMEM4LOAD26SM100_TMEM_LOAD_16dp32b32xES12_S1C_NS4_39AutoVectorizingCopyWithAssumedAlignmentILi128EEENS4_14SM90_TMA_STOREES1C_S1X_S1X_EEEvvEEEEvNT_6ParamsE)
	.align		4
        /*000c*/ 	.word	index@(__assertfail)
	.align		4
        /*0010*/ 	.word	0x00000000
	.align		4
        /*0014*/ 	.word	0xfffffffe
	.align		4
        /*0018*/ 	.word	0x00000000
	.align		4
        /*001c*/ 	.word	0xfffffffd
	.align		4
        /*0020*/ 	.word	0x00000000
	.align		4
        /*0024*/ 	.word	0xfffffffc


//--------------------- .nv.constant4             --------------------------
	.section	.nv.constant4,"a",@progbits
	.align	8
	.align		8
.nv.constant4:
        /*0000*/ 	.dword	__assertfail
	.align		8
        /*0008*/ 	.dword	__unnamed_1
	.align		8
        /*0010*/ 	.dword	__unnamed_2
	.align		8
        /*0018*/ 	.dword	_ZN39_INTERNAL_67e8fbde_4_k_cu_cb0be7f0_99464cuda3std3__45__cpo5beginE
	.align		8
        /*0020*/ 	.dword	_ZN39_INTERNAL_67e8fbde_4_k_cu_cb0be7f0_99464cuda3std3__45__cpo3endE
	.align		8
        /*0028*/ 	.dword	_ZN39_INTERNAL_67e8fbde_4_k_cu_cb0be7f0_99464cuda3std3__45__cpo6cbeginE
	.align		8
        /*0030*/ 	.dword	_ZN39_INTERNAL_67e8fbde_4_k_cu_cb0be7f0_99464cuda3std3__45__cpo4cendE
	.align		8
        /*0038*/ 	.dword	_ZN39_INTERNAL_67e8fbde_4_k_cu_cb0be7f0_99464cuda3std3__441_GLOBAL__N__67e8fbde_4_k_cu_cb0be7f0_99466ignoreE
	.align		8
        /*0040*/ 	.dword	_ZN39_INTERNAL_67e8fbde_4_k_cu_cb0be7f0_99464cuda3std3__419piecewise_constructE
	.align		8
        /*0048*/ 	.dword	_ZN39_INTERNAL_67e8fbde_4_k_cu_cb0be7f0_99464cuda3std3__48in_placeE
	.align		8
        /*0050*/ 	.dword	_ZN39_INTERNAL_67e8fbde_4_k_cu_cb0be7f0_99464cuda3std6ranges3__45__cpo4swapE
	.align		8
        /*0058*/ 	.dword	_ZN39_INTERNAL_67e8fbde_4_k_cu_cb0be7f0_99464cuda3std6ranges3__45__cpo9iter_moveE
	.align		8
        /*0060*/ 	.dword	_ZN39_INTERNAL_67e8fbde_4_k_cu_cb0be7f0_99464cute7productE
	.align		8
        /*0068*/ 	.dword	_ZN39_INTERNAL_67e8fbde_4_k_cu_cb0be7f0_99464cute1_E
	.align		8
        /*0070*/ 	.dword	$str$25
	.align		8
        /*0078*/ 	.dword	$str$26
	.align		8
        /*0080*/ 	.dword	$str$27
	.align		8
        /*0088*/ 	.dword	$str$28


//--------------------- .text._ZN7cutlass13device_kernelINS_4gemm6kernel13GemmUniversalIN4cute5tupleIJiiiiEEENS1_10collective13CollectiveMmaINS1_35MainloopSm100TmaUmmaWarpSpecializedILi17ELi2ELi4ENS5_IJNS4_1CILi1EEESB_SB_EEEEENS5_IJNSA_ILi64EEENSA_ILi128EEESE_EEENS_12float_e4m3_tENS5_IJlSB_lEEESH_SI_NS4_8TiledMMAINS4_8MMA_AtomIJNS4_10MMA_TraitsINS4_19SM100_MMA_F8F6F4_SSEJSH_SH_fSE_SF_NS4_17integral_constantINS4_4UMMA5MajorELSP_0EEESQ_NSN_INSO_7ScaleInELSR_0EEESS_EEEEEENS4_6LayoutISC_NS5_IJNSA_ILi0EEESW_SW_EEEEENS5_IJNS4_10UnderscoreESZ_SZ_EEEEENS4_13SM90_TMA_LOADENS4_14ComposedLayoutINS4_7SwizzleILi2ELi4ELi3EEENS4_18smem_ptr_flag_bitsILi8EEENSV_INS5_IJNSA_ILi8EEESE_EEENS5_IJSE_SB_EEEEEEEvNS4_8identityES12_S1C_vS1D_EENS_8epilogue10collective18CollectiveEpilogueINS1F_23Sm100TmaWarpSpecializedILi2ELi2ELi32ELb0ELb0EEEJSG_NS5_IJNSV_ISE_SB_EES1K_EEESH_SI_SH_SI_NS1F_6fusion15FusionCallbacksIS1J_NS1M_17LinearCombinationISH_fSH_fLNS_15FloatRoundStyleE2EEESG_S1L_JEEENS4_5SM1004TMEM4LOAD26SM100_TMEM_LOAD_16dp32b32xES12_S1C_NS4_39AutoVectorizingCopyWithAssumedAlignmentILi128EEENS4_14SM90_TMA_STOREES1C_S1X_S1X_EEEvvEEEEvNT_6ParamsE --------------------------
	.section	.text._ZN7cutlass13device_kernelINS_4gemm6kernel13GemmUniversalIN4cute5tupleIJiiiiEEENS1_10collective13CollectiveMmaINS1_35MainloopSm100TmaUmmaWarpSpecializedILi17ELi2ELi4ENS5_IJNS4_1CILi1EEESB_SB_EEEEENS5_IJNSA_ILi64EEENSA_ILi128EEESE_EEENS_12float_e4m3_tENS5_IJlSB_lEEESH_SI_NS4_8TiledMMAINS4_8MMA_AtomIJNS4_10MMA_TraitsINS4_19SM100_MMA_F8F6F4_SSEJSH_SH_fSE_SF_NS4_17integral_constantINS4_4UMMA5MajorELSP_0EEESQ_NSN_INSO_7ScaleInELSR_0EEESS_EEEEEENS4_6LayoutISC_NS5_IJNSA_ILi0EEESW_SW_EEEEENS5_IJNS4_10UnderscoreESZ_SZ_EEEEENS4_13SM90_TMA_LOADENS4_14ComposedLayoutINS4_7SwizzleILi2ELi4ELi3EEENS4_18smem_ptr_flag_bitsILi8EEENSV_INS5_IJNSA_ILi8EEESE_EEENS5_IJSE_SB_EEEEEEEvNS4_8identityES12_S1C_vS1D_EENS_8epilogue10collective18CollectiveEpilogueINS1F_23Sm100TmaWarpSpecializedILi2ELi2ELi32ELb0ELb0EEEJSG_NS5_IJNSV_ISE_SB_EES1K_EEESH_SI_SH_SI_NS1F_6fusion15FusionCallbacksIS1J_NS1M_17LinearCombinationISH_fSH_fLNS_15FloatRoundStyleE2EEESG_S1L_JEEENS4_5SM1004TMEM4LOAD26SM100_TMEM_LOAD_16dp32b32xES12_S1C_NS4_39AutoVectorizingCopyWithAssumedAlignmentILi128EEENS4_14SM90_TMA_STOREES1C_S1X_S1X_EEEvvEEEEvNT_6ParamsE,"ax",@progbits
	.align	128
.text._ZN7cutlass13device_kernelINS_4gemm6kernel13GemmUniversalIN4cute5tupleIJiiiiEEENS1_10collective13CollectiveMmaINS1_35MainloopSm100TmaUmmaWarpSpecializedILi17ELi2ELi4ENS5_IJNS4_1CILi1EEESB_SB_EEEEENS5_IJNSA_ILi64EEENSA_ILi128EEESE_EEENS_12float_e4m3_tENS5_IJlSB_lEEESH_SI_NS4_8TiledMMAINS4_8MMA_AtomIJNS4_10MMA_TraitsINS4_19SM100_MMA_F8F6F4_SSEJSH_SH_fSE_SF_NS4_17integral_constantINS4_4UMMA5MajorELSP_0EEESQ_NSN_INSO_7ScaleInELSR_0EEESS_EEEEEENS4_6LayoutISC_NS5_IJNSA_ILi0EEESW_SW_EEEEENS5_IJNS4_10UnderscoreESZ_SZ_EEEEENS4_13SM90_TMA_LOADENS4_14ComposedLayoutINS4_7SwizzleILi2ELi4ELi3EEENS4_18smem_ptr_flag_bitsILi8EEENSV_INS5_IJNSA_ILi8EEESE_EEENS5_IJSE_SB_EEEEEEEvNS4_8identityES12_S1C_vS1D_EENS_8epilogue10collective18CollectiveEpilogueINS1F_23Sm100TmaWarpSpecializedILi2ELi2ELi32ELb0ELb0EEEJSG_NS5_IJNSV_ISE_SB_EES1K_EEESH_SI_SH_SI_NS1F_6fusion15FusionCallbacksIS1J_NS1M_17LinearCombinationISH_fSH_fLNS_15FloatRoundStyleE2EEESG_S1L_JEEENS4_5SM1004TMEM4LOAD26SM100_TMEM_LOAD_16dp32b32xES12_S1C_NS4_39AutoVectorizingCopyWithAssumedAlignmentILi128EEENS4_14SM90_TMA_STOREES1C_S1X_S1X_EEEvvEEEEvNT_6ParamsE:
        .type           _ZN7cutlass13device_kernelINS_4gemm6kernel13GemmUniversalIN4cute5tupleIJiiiiEEENS1_10collective13CollectiveMmaINS1_35MainloopSm100TmaUmmaWarpSpecializedILi17ELi2ELi4ENS5_IJNS4_1CILi1EEESB_SB_EEEEENS5_IJNSA_ILi64EEENSA_ILi128EEESE_EEENS_12float_e4m3_tENS5_IJlSB_lEEESH_SI_NS4_8TiledMMAINS4_8MMA_AtomIJNS4_10MMA_TraitsINS4_19SM100_MMA_F8F6F4_SSEJSH_SH_fSE_SF_NS4_17integral_constantINS4_4UMMA5MajorELSP_0EEESQ_NSN_INSO_7ScaleInELSR_0EEESS_EEEEEENS4_6LayoutISC_NS5_IJNSA_ILi0EEESW_SW_EEEEENS5_IJNS4_10UnderscoreESZ_SZ_EEEEENS4_13SM90_TMA_LOADENS4_14ComposedLayoutINS4_7SwizzleILi2ELi4ELi3EEENS4_18smem_ptr_flag_bitsILi8EEENSV_INS5_IJNSA_ILi8EEESE_EEENS5_IJSE_SB_EEEEEEEvNS4_8identityES12_S1C_vS1D_EENS_8epilogue10collective18CollectiveEpilogueINS1F_23Sm100TmaWarpSpecializedILi2ELi2ELi32ELb0ELb0EEEJSG_NS5_IJNSV_ISE_SB_EES1K_EEESH_SI_SH_SI_NS1F_6fusion15FusionCallbacksIS1J_NS1M_17LinearCombinationISH_fSH_fLNS_15FloatRoundStyleE2EEESG_S1L_JEEENS4_5SM1004TMEM4LOAD26SM100_TMEM_LOAD_16dp32b32xES12_S1C_NS4_39AutoVectorizingCopyWithAssumedAlignmentILi128EEENS4_14SM90_TMA_STOREES1C_S1X_S1X_EEEvvEEEEvNT_6ParamsE,@function
        .size           _ZN7cutlass13device_kernelINS_4gemm6kernel13GemmUniversalIN4cute5tupleIJiiiiEEENS1_10collective13CollectiveMmaINS1_35MainloopSm100TmaUmmaWarpSpecializedILi17ELi2ELi4ENS5_IJNS4_1CILi1EEESB_SB_EEEEENS5_IJNSA_ILi64EEENSA_ILi128EEESE_EEENS_12float_e4m3_tENS5_IJlSB_lEEESH_SI_NS4_8TiledMMAINS4_8MMA_AtomIJNS4_10MMA_TraitsINS4_19SM100_MMA_F8F6F4_SSEJSH_SH_fSE_SF_NS4_17integral_constantINS4_4UMMA5MajorELSP_0EEESQ_NSN_INSO_7ScaleInELSR_0EEESS_EEEEEENS4_6LayoutISC_NS5_IJNSA_ILi0EEESW_SW_EEEEENS5_IJNS4_10UnderscoreESZ_SZ_EEEEENS4_13SM90_TMA_LOADENS4_14ComposedLayoutINS4_7SwizzleILi2ELi4ELi3EEENS4_18smem_ptr_flag_bitsILi8EEENSV_INS5_IJNSA_ILi8EEESE_EEENS5_IJSE_SB_EEEEEEEvNS4_8identityES12_S1C_vS1D_EENS_8epilogue10collective18CollectiveEpilogueINS1F_23Sm100TmaWarpSpecializedILi2ELi2ELi32ELb0ELb0EEEJSG_NS5_IJNSV_ISE_SB_EES1K_EEESH_SI_SH_SI_NS1F_6fusion15FusionCallbacksIS1J_NS1M_17LinearCombinationISH_fSH_fLNS_15FloatRoundStyleE2EEESG_S1L_JEEENS4_5SM1004TMEM4LOAD26SM100_TMEM_LOAD_16dp32b32xES12_S1C_NS4_39AutoVectorizingCopyWithAssumedAlignmentILi128EEENS4_14SM90_TMA_STOREES1C_S1X_S1X_EEEvvEEEEvNT_6ParamsE,(.L_x_182 - _ZN7cutlass13device_kernelINS_4gemm6kernel13GemmUniversalIN4cute5tupleIJiiiiEEENS1_10collective13CollectiveMmaINS1_35MainloopSm100TmaUmmaWarpSpecializedILi17ELi2ELi4ENS5_IJNS4_1CILi1EEESB_SB_EEEEENS5_IJNSA_ILi64EEENSA_ILi128EEESE_EEENS_12float_e4m3_tENS5_IJlSB_lEEESH_SI_NS4_8TiledMMAINS4_8MMA_AtomIJNS4_10MMA_TraitsINS4_19SM100_MMA_F8F6F4_SSEJSH_SH_fSE_SF_NS4_17integral_constantINS4_4UMMA5MajorELSP_0EEESQ_NSN_INSO_7ScaleInELSR_0EEESS_EEEEEENS4_6LayoutISC_NS5_IJNSA_ILi0EEESW_SW_EEEEENS5_IJNS4_10UnderscoreESZ_SZ_EEEEENS4_13SM90_TMA_LOADENS4_14ComposedLayoutINS4_7SwizzleILi2ELi4ELi3EEENS4_18smem_ptr_flag_bitsILi8EEENSV_INS5_IJNSA_ILi8EEESE_EEENS5_IJSE_SB_EEEEEEEvNS4_8identityES12_S1C_vS1D_EENS_8epilogue10collective18CollectiveEpilogueINS1F_23Sm100TmaWarpSpecializedILi2ELi2ELi32ELb0ELb0EEEJSG_NS5_IJNSV_ISE_SB_EES1K_EEESH_SI_SH_SI_NS1F_6fusion15FusionCallbacksIS1J_NS1M_17LinearCombinationISH_fSH_fLNS_15FloatRoundStyleE2EEESG_S1L_JEEENS4_5SM1004TMEM4LOAD26SM100_TMEM_LOAD_16dp32b32xES12_S1C_NS4_39AutoVectorizingCopyWithAssumedAlignmentILi128EEENS4_14SM90_TMA_STOREES1C_S1X_S1X_EEEvvEEEEvNT_6ParamsE)
        .other          _ZN7cutlass13device_kernelINS_4gemm6kernel13GemmUniversalIN4cute5tupleIJiiiiEEENS1_10collective13CollectiveMmaINS1_35MainloopSm100TmaUmmaWarpSpecializedILi17ELi2ELi4ENS5_IJNS4_1CILi1EEESB_SB_EEEEENS5_IJNSA_ILi64EEENSA_ILi128EEESE_EEENS_12float_e4m3_tENS5_IJlSB_lEEESH_SI_NS4_8TiledMMAINS4_8MMA_AtomIJNS4_10MMA_TraitsINS4_19SM100_MMA_F8F6F4_SSEJSH_SH_fSE_SF_NS4_17integral_constantINS4_4UMMA5MajorELSP_0EEESQ_NSN_INSO_7ScaleInELSR_0EEESS_EEEEEENS4_6LayoutISC_NS5_IJNSA_ILi0EEESW_SW_EEEEENS5_IJNS4_10UnderscoreESZ_SZ_EEEEENS4_13SM90_TMA_LOADENS4_14ComposedLayoutINS4_7SwizzleILi2ELi4ELi3EEENS4_18smem_ptr_flag_bitsILi8EEENSV_INS5_IJNSA_ILi8EEESE_EEENS5_IJSE_SB_EEEEEEEvNS4_8identityES12_S1C_vS1D_EENS_8epilogue10collective18CollectiveEpilogueINS1F_23Sm100TmaWarpSpecializedILi2ELi2ELi32ELb0ELb0EEEJSG_NS5_IJNSV_ISE_SB_EES1K_EEESH_SI_SH_SI_NS1F_6fusion15FusionCallbacksIS1J_NS1M_17LinearCombinationISH_fSH_fLNS_15FloatRoundStyleE2EEESG_S1L_JEEENS4_5SM1004TMEM4LOAD26SM100_TMEM_LOAD_16dp32b32xES12_S1C_NS4_39AutoVectorizingCopyWithAssumedAlignmentILi128EEENS4_14SM90_TMA_STOREES1C_S1X_S1X_EEEvvEEEEvNT_6ParamsE,@"STO_CUDA_ENTRY STV_DEFAULT"
_ZN7cutlass13device_kernelINS_4gemm6kernel13GemmUniversalIN4cute5tupleIJiiiiEEENS1_10collective13CollectiveMmaINS1_35MainloopSm100TmaUmmaWarpSpecializedILi17ELi2ELi4ENS5_IJNS4_1CILi1EEESB_SB_EEEEENS5_IJNSA_ILi64EEENSA_ILi128EEESE_EEENS_12float_e4m3_tENS5_IJlSB_lEEESH_SI_NS4_8TiledMMAINS4_8MMA_AtomIJNS4_10MMA_TraitsINS4_19SM100_MMA_F8F6F4_SSEJSH_SH_fSE_SF_NS4_17integral_constantINS4_4UMMA5MajorELSP_0EEESQ_NSN_INSO_7ScaleInELSR_0EEESS_EEEEEENS4_6LayoutISC_NS5_IJNSA_ILi0EEESW_SW_EEEEENS5_IJNS4_10UnderscoreESZ_SZ_EEEEENS4_13SM90_TMA_LOADENS4_14ComposedLayoutINS4_7SwizzleILi2ELi4ELi3EEENS4_18smem_ptr_flag_bitsILi8EEENSV_INS5_IJNSA_ILi8EEESE_EEENS5_IJSE_SB_EEEEEEEvNS4_8identityES12_S1C_vS1D_EENS_8epilogue10collective18CollectiveEpilogueINS1F_23Sm100TmaWarpSpecializedILi2ELi2ELi32ELb0ELb0EEEJSG_NS5_IJNSV_ISE_SB_EES1K_EEESH_SI_SH_SI_NS1F_6fusion15FusionCallbacksIS1J_NS1M_17LinearCombinationISH_fSH_fLNS_15FloatRoundStyleE2EEESG_S1L_JEEENS4_5SM1004TMEM4LOAD26SM100_TMEM_LOAD_16dp32b32xES12_S1C_NS4_39AutoVectorizingCopyWithAssumedAlignmentILi128EEENS4_14SM90_TMA_STOREES1C_S1X_S1X_EEEvvEEEEvNT_6ParamsE:
[----:B------:R-:W1:Y:S01]  /*0000*/  LDC R1, c[0x0][0x37c] ;  /* 0x0000df00ff017b82 */ /* 0x000e620000000800 */
[----:B------:R-:W2:Y:S01]  /*0010*/  S2R R108, SR_TID.X ;  /* 0x00000000006c7919 */ /* 0x000ea20000002100 */
[----:B------:R-:W3:Y:S01]  /*0020*/  LDCU.64 UR4, c[0x0][0x890] ;  /* 0x00011200ff0477ac */ /* 0x000ee20008000a00 */
[----:B------:R-:W-:Y:S02]  /*0030*/  PRMT R95, RZ, 0x7610, R95 ;  /* 0x00007610ff5f7816 */ /* 0x000fe4000000005f */
[----:B------:R-:W-:Y:S01]  /*0040*/  ELECT P5, URZ, PT ;  /* 0x0000000000ff782f */ /* 0x000fe200038a0000 */
[----:B------:R-:W4:Y:S01]  /*0050*/  LDCU.64 UR46, c[0x0][0x358] ;  /* 0x00006b00ff2e77ac */ /* 0x000f220008000a00 */
[----:B---3--:R-:W-:-:S04]  /*0060*/  UISETP.NE.U32.AND UP0, UPT, UR4, URZ, UPT ;  /* 0x000000ff0400728c */ /* 0x008fc8000bf05070 */
[----:B------:R-:W-:Y:S01]  /*0070*/  UISETP.NE.AND.EX UP0, UPT, UR5, URZ, UPT, UP0 ;  /* 0x000000ff0500728c */ /* 0x000fe2000bf05300 */
[----:B--2---:R-:W-:-:S05]  /*0080*/  SHF.R.U32.HI R101, RZ, 0x5, R108 ;  /* 0x00000005ff657819 */ /* 0x004fca000001166c */
[----:B------:R-:W2:Y:S02]  /*0090*/  SHFL.IDX PT, R0, R101, RZ, 0x1f ;  /* 0x00001fff65007589 */ /* 0x000ea400000e0000 */
[----:B--2---:R-:W-:Y:S01]  /*00a0*/  R2UR UR8, R0 ;  /* 0x00000000000872ca */ /* 0x004fe200000e0000 */
[----:B-1--4-:R-:W-:-:S14]  /*00b0*/  BRA.U UP0, `(.L_x_0) ;  /* 0x00000001002c7547 */ /* 0x012fdc000b800000 */
[----:B------:R-:W1:Y:S02]  /*00c0*/  LDCU.64 UR6, c[0x0][0x888] ;  /* 0x00011100ff0677ac */ /* 0x000e640008000a00 */
[----:B-1----:R-:W-:-:S04]  /*00d0*/  UISETP.NE.U32.AND UP0, UPT, UR6, URZ, UPT ;  /* 0x000000ff0600728c */ /* 0x002fc8000bf05070 */
[----:B------:R-:W-:-:S09]  /*00e0*/  UISETP.NE.AND.EX UP0, UPT, UR7, URZ, UPT, UP0 ;  /* 0x000000ff0700728c */ /* 0x000fd2000bf05300 */
[----:B------:R-:W-:Y:S05]  /*00f0*/  BRA.U !UP0, `(.L_x_1) ;  /* 0x0000000108107547 */ /* 0x000fea000b800000 */
[----:B------:R-:W1:Y:S02]  /*0100*/  LDC.64 R2, c[0x0][0x888] ;  /* 0x00022200ff027b82 */ /* 0x000e640000000a00 */
[----:B-1----:R1:W5:Y:S01]  /*0110*/  LDG.E R49, desc[UR46][R2.64] ;  /* 0x0000002e02317981 */ /* 0x002362000c1e1900 */
[----:B------:R-:W-:Y:S01]  /*0120*/  HFMA2 R95, -RZ, RZ, 0, 5.9604644775390625e-08 ;  /* 0x00000001ff5f7431 */ /* 0x000fe200000001ff */
[----:B------:R-:W-:Y:S05]  /*0130*/  BRA `(.L_x_0) ;  /* 0x00000000000c7947 */ /* 0x000fea0003800000 */
.L_x_1:
[----:B------:R-:W1:Y:S01]  /*0140*/  LDCU UR6, c[0x0][0x880] ;  /* 0x00011000ff0677ac */ /* 0x000e620008000800 */
[----:B------:R-:W-:Y:S01]  /*0150*/  HFMA2 R95, -RZ, RZ, 0, 5.9604644775390625e-08 ;  /* 0x00000001ff5f7431 */ /* 0x000fe200000001ff */
[----:B-1----:R-:W-:-:S07]  /*0160*/  MOV R49, UR6 ;  /* 0x0000000600317c02 */ /* 0x002fce0008000f00 */
.L_x_0:
[----:B------:R-:W2:Y:S02]  /*0170*/  LDCU.64 UR6, c[0x0][0x8b0] ;  /* 0x00011600ff0677ac */ /* 0x000ea40008000a00 */
[----:B--2---:R-:W-:-:S04]  /*0180*/  UISETP.NE.U32.AND UP0, UPT, UR6, URZ, UPT ;  /* 0x000000ff0600728c */ /* 0x004fc8000bf05070 */
[----:B------:R-:W-:-:S09]  /*0190*/  UISETP.NE.AND.EX UP0, UPT, UR7, URZ, UPT, UP0 ;  /* 0x000000ff0700728c */ /* 0x000fd2000bf05300 */
[----:B------:R-:W-:Y:S05]  /*01a0*/  BRA.U UP0, `(.L_x_2) ;  /* 0x0000000100247547 */ /* 0x000fea000b800000 */
[----:B------:R-:W2:Y:S02]  /*01b0*/  LDCU.64 UR6, c[0x0][0x8a8] ;  /* 0x00011500ff0677ac */ /* 0x000ea40008000a00 */
[----:B--2---:R-:W-:-:S04]  /*01c0*/  UISETP.NE.U32.AND UP0, UPT, UR6, URZ, UPT ;  /* 0x000000ff0600728c */ /* 0x004fc8000bf05070 */
[----:B------:R-:W-:-:S09]  /*01d0*/  UISETP.NE.AND.EX UP0, UPT, UR7, URZ, UPT, UP0 ;  /* 0x000000ff0700728c */ /* 0x000fd2000bf05300 */
[----:B------:R-:W-:Y:S05]  /*01e0*/  BRA.U !UP0, `(.L_x_3) ;  /* 0x00000001080c7547 */ /* 0x000fea000b800000 */
[----:B-1----:R-:W1:Y:S02]  /*01f0*/  LDC.64 R2, c[0x0][0x8a8] ;  /* 0x00022a00ff027b82 */ /* 0x002e640000000a00 */
[----:B-1----:R2:W5:Y:S01]  /*0200*/  LDG.E R47, desc[UR46][R2.64] ;  /* 0x0000002e022f7981 */ /* 0x002562000c1e1900 */
[----:B------:R-:W-:Y:S05]  /*0210*/  BRA `(.L_x_2) ;  /* 0x0000000000087947 */ /* 0x000fea0003800000 */
.L_x_3:
[----:B------:R-:W2:Y:S02]  /*0220*/  LDCU UR6, c[0x0][0x8a0] ;  /* 0x00011400ff0677ac */ /* 0x000ea40008000800 */
[----:B--2---:R-:W-:Y:S02]  /*0230*/  MOV R47, UR6 ;  /* 0x00000006002f7c02 */ /* 0x004fe40008000f00 */
.L_x_2:
[----:B------:R-:W-:Y:S01]  /*0240*/  IMAD.U32 R0, RZ, RZ, UR8 ;  /* 0x00000008ff007e24 */ /* 0x000fe2000f8e00ff */
[----:B------:R-:W-:Y:S04]  /*0250*/  BSSY.RECONVERGENT B0, `(.L_x_4) ;  /* 0x000000c000007945 */ /* 0x000fe80003800200 */
[C---:B------:R-:W-:Y:S02]  /*0260*/  ISETP.NE.OR P1, PT, R0.reuse, 0x1, !P5 ;  /* 0x000000010000780c */ /* 0x040fe40006f25670 */
[----:B------:R-:W-:-:S11]  /*0270*/  ISETP.NE.OR P0, PT, R0, 0x3, !P5 ;  /* 0x000000030000780c */ /* 0x000fd60006f05670 */
[----:B------:R-:W-:Y:S05]  /*0280*/  @P1 BRA `(.L_x_5) ;  /* 0x0000000000201947 */ /* 0x000fea0003800000 */
[----:B------:R-:W3:Y:S02]  /*0290*/  LDCU.64 UR6, c[0x0][0x348] ;  /* 0x00006900ff0677ac */ /* 0x000ee40008000a00 */
[----:B---3--:R-:W-:Y:S02]  /*02a0*/  UIADD3 UR10, UP1, UPT, UR6, 0x80, URZ ;  /* 0x00000080060a7890 */ /* 0x008fe4000ff3e0ff */
[----:B------:R-:W-:Y:S02]  /*02b0*/  UIADD3 UR6, UP0, UPT, UR6, 0x180, URZ ;  /* 0x0000018006067890 */ /* 0x000fe4000ff1e0ff */
[----:B------:R-:W-:Y:S02]  /*02c0*/  UIADD3.X UR11, UPT, UPT, URZ, UR7, URZ, UP1, !UPT ;  /* 0x00000007ff0b7290 */ /* 0x000fe40008ffe4ff */
[----:B------:R-:W-:-:S07]  /*02d0*/  UIADD3.X UR7, UPT, UPT, URZ, UR7, URZ, UP0, !UPT ;  /* 0x00000007ff077290 */ /* 0x000fce00087fe4ff */
[----:B------:R3:W-:Y:S02]  /*02e0*/  UTMACCTL.PF [UR10] ;  /* 0x000000000a0079b9 */ /* 0x0007e40008040000 */
[----:B------:R3:W-:Y:S02]  /*02f0*/  UTMACCTL.PF [UR6] ;  /* 0x00000000060079b9 */ /* 0x0007e40008040000 */
[----:B---3--:R-:W-:Y:S01]  /*0300*/  NOP ;  /* 0x0000000000007918 */ /* 0x008fe20000000000 */
.L_x_5:
[----:B------:R-:W-:Y:S05]  /*0310*/  BSYNC.RECONVERGENT B0 ;  /* 0x0000000000007941 */ /* 0x000fea0003800200 */
.L_x_4:
[----:B------:R-:W-:Y:S04]  /*0320*/  BSSY.RECONVERGENT B0, `(.L_x_6) ;  /* 0x000000a000007945 */ /* 0x000fe80003800200 */
        /* <DEDUP_REMOVED lines=9> */
.L_x_7:
[----:B------:R-:W-:Y:S05]  /*03c0*/  BSYNC.RECONVERGENT B0 ;  /* 0x0000000000007941 */ /* 0x000fea0003800200 */
.L_x_6:
[----:B------:R-:W3:Y:S01]  /*03d0*/  LDCU.64 UR6, c[0x0][0x888] ;  /* 0x00011100ff0677ac */ /* 0x000ee20008000a00 */
[----:B------:R-:W-:Y:S02]  /*03e0*/  UISETP.EQ.U32.AND UP1, UPT, UR4, URZ, UPT ;  /* 0x000000ff0400728c */ /* 0x000fe4000bf22070 */
[----:B------:R-:W-:Y:S02]  /*03f0*/  UPLOP3.LUT UP2, UPT, UPT, UPT, UPT, 0x80, 0x8 ;  /* 0x000000000008789c */ /* 0x000fe40003f4f070 */
[----:B---3--:R-:W-:-:S04]  /*0400*/  UISETP.NE.U32.AND UP0, UPT, UR6, URZ, UPT ;  /* 0x000000ff0600728c */ /* 0x008fc8000bf05070 */
[----:B------:R-:W-:-:S04]  /*0410*/  UISETP.NE.AND.EX UP0, UPT, UR7, URZ, UPT, UP0 ;  /* 0x000000ff0700728c */ /* 0x000fc8000bf05300 */
[----:B------:R-:W-:-:S04]  /*0420*/  UISETP.EQ.OR.EX UP3, UPT, UR5, URZ, !UP0, UP1 ;  /* 0x000000ff0500728c */ /* 0x000fc8000c762710 */
[----:B------:R-:W-:-:S05]  /*0430*/  UP2UR UR50, UPR, URZ, 0x8 ;  /* 0x00000008ff327883 */ /* 0x000fca0008000000 */
[----:B------:R-:W-:Y:S07]  /*0440*/  BRA.U !UP3, `(.L_x_8) ;  /* 0x000000010b207547 */ /* 0x000fee000b800000 */
[----:B------:R-:W-:Y:S01]  /*0450*/  UISETP.NE.U32.AND UP2, UPT, UR4, URZ, UPT ;  /* 0x000000ff0400728c */ /* 0x000fe2000bf45070 */
[----:B-----5:R-:W-:Y:S01]  /*0460*/  FSETP.NEU.AND P0, PT, R49, RZ, PT ;  /* 0x000000ff3100720b */ /* 0x020fe20003f0d000 */
[----:B------:R-:W-:Y:S02]  /*0470*/  USEL UR4, URZ, 0xffffffff, UP0 ;  /* 0xffffffffff047887 */ /* 0x000fe40008000000 */
[----:B------:R-:W-:-:S10]  /*0480*/  UISETP.NE.AND.EX UP2, UPT, UR5, URZ, UPT, UP2 ;  /* 0x000000ff0500728c */ /* 0x000fd4000bf45320 */
[----:B------:R-:W-:Y:S01]  /*0490*/  VOTEU.ANY UP1, P0 ;  /* 0x0000000000ff7886 */ /* 0x000fe20000020100 */
[----:B------:R-:W-:-:S04]  /*04a0*/  @!UP2 USEL UR4, URZ, 0xffffffff, UP1 ;  /* 0xffffffffff04a887 */ /* 0x000fc80008800000 */
[----:B------:R-:W-:-:S04]  /*04b0*/  ULOP3.LUT UR4, UR4, 0x1, URZ, 0xc0, !UPT ;  /* 0x0000000104047892 */ /* 0x000fc8000f8ec0ff */
[----:B------:R-:W-:-:S11]  /*04c0*/  UISETP.NE.U32.AND UP2, UPT, UR4, 0x1, UPT ;  /* 0x000000010400788c */ /* 0x000fd6000bf45070 */
.L_x_8:
[----:B-12---:R-:W1:Y:S01]  /*04d0*/  SHFL.IDX PT, R2, R101, RZ, 0x1f ;  /* 0x00001fff65027589 */ /* 0x006e6200000e0000 */
[----:B------:R-:W-:-:S04]  /*04e0*/  UISETP.NE.AND UP1, UPT, UR8, 0x2, UPT ;  /* 0x000000020800788c */ /* 0x000fc8000bf25270 */
[----:B------:R-:W-:Y:S01]  /*04f0*/  USEL UR6, URZ, 0x1, UP1 ;  /* 0x00000001ff067887 */ /* 0x000fe20008800000 */
[----:B-1----:R-:W-:-:S13]  /*0500*/  ISETP.NE.AND P0, PT, R2, RZ, PT ;  /* 0x000000ff0200720c */ /* 0x002fda0003f05270 */
[----:B------:R-:W-:Y:S05]  /*0510*/  @P0 BRA `(.L_x_9) ;  /* 0x0000000000bc0947 */ /* 0x000fea0003800000 */
[----:B------:R-:W-:Y:S01]  /*0520*/  ELECT P0, URZ, PT ;  /* 0x0000000000ff782f */ /* 0x000fe20003800000 */
[----:B------:R-:W-:-:S12]  /*0530*/  BSSY.RECONVERGENT B0, `(.L_x_9) ;  /* 0x000002d000007945 */ /* 0x000fd80003800200 */
[----:B------:R-:W-:Y:S05]  /*0540*/  @!P0 BRA `(.L_x_10) ;  /* 0x0000000000ac8947 */ /* 0x000fea0003800000 */
[----:B------:R-:W1:Y:S01]  /*0550*/  S2UR UR5, SR_CgaCtaId ;  /* 0x00000000000579c3 */ /* 0x000e620000008800 */
[----:B------:R-:W-:Y:S01]  /*0560*/  UMOV UR7, 0x400 ;  /* 0x0000040000077882 */ /* 0x000fe20000000000 */
[----:B------:R-:W-:Y:S02]  /*0570*/  UMOV UR4, 0x1 ;  /* 0x0000000100047882 */ /* 0x000fe40000000000 */
[----:B------:R-:W-:-:S04]  /*0580*/  UIADD3 UR10, UPT, UPT, -UR4, 0x100000, URZ ;  /* 0x00100000040a7890 */ /* 0x000fc8000fffe1ff */
[----:B------:R-:W-:Y:S02]  /*0590*/  USHF.L.U32 UR11, UR10, 0xb, URZ ;  /* 0x0000000b0a0b7899 */ /* 0x000fe400080006ff */
[----:B------:R-:W-:Y:S02]  /*05a0*/  USHF.L.U32 UR10, UR10, 0x1, URZ ;  /* 0x000000010a0a7899 */ /* 0x000fe400080006ff */
[----:B-1----:R-:W-:Y:S01]  /*05b0*/  ULEA UR5, UR5, UR7, 0x18 ;  /* 0x0000000705057291 */ /* 0x002fe2000f8ec0ff */
[----:B------:R-:W1:Y:S11]  /*05c0*/  FENCE.VIEW.ASYNC.S ;  /* 0x00000000000073c6 */ /* 0x000e760000000000 */
[----:B-1----:R1:W2:Y:S01]  /*05d0*/  SYNCS.EXCH.64 URZ, [UR5], UR10 ;  /* 0x0000000a05ff75b2 */ /* 0x0022a20008000100 */
[----:B------:R1:W3:Y:S01]  /*05e0*/  SYNCS.EXCH.64 URZ, [UR5+0x88], UR10 ;  /* 0x0000880a05ff75b2 */ /* 0x0002e20008000100 */
[----:B------:R1:W4:Y:S01]  /*05f0*/  SYNCS.EXCH.64 URZ, [UR5+0x8], UR10 ;  /* 0x0000080a05ff75b2 */ /* 0x0003220008000100 */
[----:B------:R1:W1:Y:S01]  /*0600*/  SYNCS.EXCH.64 URZ, [UR5+0x90], UR10 ;  /* 0x0000900a05ff75b2 */ /* 0x0002620008000100 */
        /* <DEDUP_REMOVED lines=30> */
[----:B--234-:R-:W-:Y:S01]  /*07f0*/  NOP ;  /* 0x0000000000007918 */ /* 0x01cfe20000000000 */
.L_x_10:
[----:B-1----:R-:W-:Y:S05]  /*0800*/  BSYNC.RECONVERGENT B0 ;  /* 0x0000000000007941 */ /* 0x002fea0003800200 */
.L_x_9:
[----:B------:R-:W1:Y:S01]  /*0810*/  SHFL.IDX PT, R2, R101, RZ, 0x1f ;  /* 0x00001fff65027589 */ /* 0x000e6200000e0000 */
[----:B------:R-:W-:Y:S01]  /*0820*/  NOP ;  /* 0x0000000000007918 */ /* 0x000fe20000000000 */
[----:B-1----:R-:W-:-:S13]  /*0830*/  ISETP.NE.AND P0, PT, R2, 0x1, PT ;  /* 0x000000010200780c */ /* 0x002fda0003f05270 */
[----:B------:R-:W-:Y:S05]  /*0840*/  @P0 BRA `(.L_x_11) ;  /* 0x0000000000480947 */ /* 0x000fea0003800000 */
[----:B------:R-:W1:Y:S01]  /*0850*/  S2UR UR7, SR_CgaCtaId ;  /* 0x00000000000779c3 */ /* 0x000e620000008800 */
[----:B------:R-:W-:Y:S01]  /*0860*/  UMOV UR9, 0x400 ;  /* 0x0000040000097882 */ /* 0x000fe20000000000 */
[----:B------:R-:W-:Y:S01]  /*0870*/  UMOV UR5, 0x20 ;  /* 0x0000002000057882 */ /* 0x000fe20000000000 */
[----:B------:R-:W-:Y:S01]  /*0880*/  UMOV UR4, 0x80 ;  /* 0x0000008000047882 */ /* 0x000fe20000000000 */
[----:B------:R-:W-:-:S04]  /*0890*/  UIADD3 UR10, UPT, UPT, -UR5, 0x100000, URZ ;  /* 0x00100000050a7890 */ /* 0x000fc8000fffe1ff */
[----:B------:R-:W-:Y:S02]  /*08a0*/  USHF.L.U32 UR11, UR10, 0xb, URZ ;  /* 0x0000000b0a0b7899 */ /* 0x000fe400080006ff */
[----:B------:R-:W-:Y:S02]  /*08b0*/  USHF.L.U32 UR10, UR10, 0x1, URZ ;  /* 0x000000010a0a7899 */ /* 0x000fe400080006ff */
[----:B------:R-:W-:-:S04]  /*08c0*/  UIADD3 UR4, UPT, UPT, -UR4, 0x100000, URZ ;  /* 0x0010000004047890 */ /* 0x000fc8000fffe1ff */
[----:B------:R-:W-:Y:S02]  /*08d0*/  USHF.L.U32 UR5, UR4, 0xb, URZ ;  /* 0x0000000b04057899 */ /* 0x000fe400080006ff */
[----:B------:R-:W-:Y:S01]  /*08e0*/  USHF.L.U32 UR4, UR4, 0x1, URZ ;  /* 0x0000000104047899 */ /* 0x000fe200080006ff */
[----:B------:R-:W-:Y:S01]  /*08f0*/  ELECT P0, URZ, PT ;  /* 0x0000000000ff782f */ /* 0x000fe20003800000 */
[----:B-1----:R-:W-:Y:S01]  /*0900*/  ULEA UR7, UR7, UR9, 0x18 ;  /* 0x0000000907077291 */ /* 0x002fe2000f8ec0ff */
[----:B------:R-:W1:Y:S11]  /*0910*/  FENCE.VIEW.ASYNC.S ;  /* 0x00000000000073c6 */ /* 0x000e760000000000 */
[----:B-1----:R1:W2:Y:S01]  /*0920*/  SYNCS.EXCH.64 URZ, [UR7+0x110], UR10 ;  /* 0x0001100a07ff75b2 */ /* 0x0022a20008000100 */
[----:B------:R1:W3:Y:S01]  /*0930*/  SYNCS.EXCH.64 URZ, [UR7+0x120], UR4 ;  /* 0x0001200407ff75b2 */ /* 0x0002e20008000100 */
[----:B------:R1:W4:Y:S01]  /*0940*/  SYNCS.EXCH.64 URZ, [UR7+0x118], UR10 ;  /* 0x0001180a07ff75b2 */ /* 0x0003220008000100 */
[----:B------:R1:W1:Y:S01]  /*0950*/  SYNCS.EXCH.64 URZ, [UR7+0x128], UR4 ;  /* 0x0001280407ff75b2 */ /* 0x0002620008000100 */
[----:B------:R-:W-:Y:S01]  /*0960*/  NOP ;  /* 0x0000000000007918 */ /* 0x000fe20000000000 */
.L_x_11:
[----:B------:R-:W2:Y:S01]  /*0970*/  SHFL.IDX PT, R2, R101, RZ, 0x1f ;  /* 0x00001fff65027589 */ /* 0x000ea200000e0000 */
[----:B------:R-:W-:Y:S01]  /*0980*/  NOP ;  /* 0x0000000000007918 */ /* 0x000fe20000000000 */
[----:B--2---:R-:W-:-:S13]  /*0990*/  ISETP.NE.AND P0, PT, R2, 0x3, PT ;  /* 0x000000030200780c */ /* 0x004fda0003f05270 */
[----:B------:R-:W-:Y:S05]  /*09a0*/  @P0 BRA `(.L_x_12) ;  /* 0x0000000000300947 */ /* 0x000fea0003800000 */
[----:B-1----:R-:W1:Y:S01]  /*09b0*/  S2UR UR5, SR_CgaCtaId ;  /* 0x00000000000579c3 */ /* 0x002e620000008800 */
[----:B------:R-:W-:Y:S01]  /*09c0*/  UMOV UR7, 0x400 ;  /* 0x0000040000077882 */ /* 0x000fe20000000000 */
[----:B------:R-:W-:Y:S01]  /*09d0*/  UMOV UR4, 0x20 ;  /* 0x0000002000047882 */ /* 0x000fe20000000000 */
[----:B------:R-:W-:Y:S01]  /*09e0*/  ELECT P0, URZ, PT ;  /* 0x0000000000ff782f */ /* 0x000fe20003800000 */
[----:B------:R-:W-:-:S04]  /*09f0*/  UIADD3 UR10, UPT, UPT, -UR4, 0x100000, URZ ;  /* 0x00100000040a7890 */ /* 0x000fc8000fffe1ff */
[----:B------:R-:W-:Y:S02]  /*0a00*/  USHF.L.U32 UR11, UR10, 0xb, URZ ;  /* 0x0000000b0a0b7899 */ /* 0x000fe400080006ff */
[----:B------:R-:W-:Y:S02]  /*0a10*/  USHF.L.U32 UR10, UR10, 0x1, URZ ;  /* 0x000000010a0a7899 */ /* 0x000fe400080006ff */
[----:B-1----:R-:W-:Y:S01]  /*0a20*/  ULEA UR5, UR5, UR7, 0x18 ;  /* 0x0000000705057291 */ /* 0x002fe2000f8ec0ff */
[----:B------:R-:W1:Y:S11]  /*0a30*/  FENCE.VIEW.ASYNC.S ;  /* 0x00000000000073c6 */ /* 0x000e760000000000 */
[----:B-1----:R2:W1:Y:S01]  /*0a40*/  SYNCS.EXCH.64 URZ, [UR5+0x130], UR10 ;  /* 0x0001300a05ff75b2 */ /* 0x0024620008000100 */
[----:B------:R2:W1:Y:S02]  /*0a50*/  SYNCS.EXCH.64 URZ, [UR5+0x138], UR10 ;  /* 0x0001380a05ff75b2 */ /* 0x0004640008000100 */
[----:B--2---:R-:W-:Y:S01]  /*0a60*/  NOP ;  /* 0x0000000000007918 */ /* 0x004fe20000000000 */
.L_x_12:
[----:B------:R-:W2:Y:S01]  /*0a70*/  SHFL.IDX PT, R2, R101, RZ, 0x1f ;  /* 0x00001fff65027589 */ /* 0x000ea200000e0000 */
[----:B------:R-:W-:Y:S01]  /*0a80*/  NOP ;  /* 0x0000000000007918 */ /* 0x000fe20000000000 */
[----:B--2---:R-:W-:-:S13]  /*0a90*/  ISETP.NE.AND P0, PT, R2, 0x4, PT ;  /* 0x000000040200780c */ /* 0x004fda0003f05270 */
[----:B------:R-:W-:Y:S05]  /*0aa0*/  @P0 BRA `(.L_x_13) ;  /* 0x00000000004c0947 */ /* 0x000fea0003800000 */
[----:B-1----:R-:W1:Y:S01]  /*0ab0*/  S2UR UR5, SR_CgaCtaId ;  /* 0x00000000000579c3 */ /* 0x002e620000008800 */
[----:B------:R-:W-:Y:S01]  /*0ac0*/  UMOV UR9, 0x100 ;  /* 0x0000010000097882 */ /* 0x000fe20000000000 */
[----:B------:R-:W-:Y:S01]  /*0ad0*/  UMOV UR7, 0x400 ;  /* 0x0000040000077882 */ /* 0x000fe20000000000 */
[----:B------:R-:W-:Y:S01]  /*0ae0*/  USEL UR9, UR9, 0xe0, UP2 ;  /* 0x000000e009097887 */ /* 0x000fe20009000000 */
[----:B------:R-:W-:Y:S01]  /*0af0*/  UMOV UR4, 0x1 ;  /* 0x0000000100047882 */ /* 0x000fe20000000000 */
[----:B------:R-:W-:Y:S01]  /*0b00*/  ELECT P0, URZ, PT ;  /* 0x0000000000ff782f */ /* 0x000fe20003800000 */
[----:B------:R-:W-:-:S04]  /*0b10*/  UIADD3 UR10, UPT, UPT, -UR4, 0x100000, URZ ;  /* 0x00100000040a7890 */ /* 0x000fc8000fffe1ff */
[----:B------:R-:W-:Y:S02]  /*0b20*/  USHF.L.U32 UR11, UR10, 0xb, URZ ;  /* 0x0000000b0a0b7899 */ /* 0x000fe400080006ff */
[----:B------:R-:W-:Y:S02]  /*0b30*/  USHF.L.U32 UR10, UR10, 0x1, URZ ;  /* 0x000000010a0a7899 */ /* 0x000fe400080006ff */
[----:B------:R-:W-:-:S04]  /*0b40*/  UIADD3 UR12, UPT, UPT, -UR9, 0x100000, URZ ;  /* 0x00100000090c7890 */ /* 0x000fc8000fffe1ff */
[----:B------:R-:W-:Y:S02]  /*0b50*/  USHF.L.U32 UR13, UR12, 0xb, URZ ;  /* 0x0000000b0c0d7899 */ /* 0x000fe400080006ff */
[----:B------:R-:W-:Y:S02]  /*0b60*/  USHF.L.U32 UR12, UR12, 0x1, URZ ;  /* 0x000000010c0c7899 */ /* 0x000fe400080006ff */
[----:B-1----:R-:W-:Y:S01]  /*0b70*/  ULEA UR5, UR5, UR7, 0x18 ;  /* 0x0000000705057291 */ /* 0x002fe2000f8ec0ff */
[----:B------:R-:W1:Y:S11]  /*0b80*/  FENCE.VIEW.ASYNC.S ;  /* 0x00000000000073c6 */ /* 0x000e760000000000 */
[----:B-1----:R2:W1:Y:S01]  /*0b90*/  SYNCS.EXCH.64 URZ, [UR5+0x140], UR10 ;  /* 0x0001400a05ff75b2 */ /* 0x0024620008000100 */
[----:B------:R2:W1:Y:S01]  /*0ba0*/  SYNCS.EXCH.64 URZ, [UR5+0x150], UR12 ;  /* 0x0001500c05ff75b2 */ /* 0x0004620008000100 */
[----:B------:R2:W1:Y:S01]  /*0bb0*/  SYNCS.EXCH.64 URZ, [UR5+0x148], UR10 ;  /* 0x0001480a05ff75b2 */ /* 0x0004620008000100 */
[----:B------:R2:W1:Y:S02]  /*0bc0*/  SYNCS.EXCH.64 URZ, [UR5+0x158], UR12 ;  /* 0x0001580c05ff75b2 */ /* 0x0004640008000100 */
[----:B--2---:R-:W-:Y:S01]  /*0bd0*/  NOP ;  /* 0x0000000000007918 */ /* 0x004fe20000000000 */
.L_x_13:
[----:B------:R-:W2:Y:S01]  /*0be0*/  SHFL.IDX PT, R2, R101, RZ, 0x1f ;  /* 0x00001fff65027589 */ /* 0x000ea200000e0000 */
[----:B------:R-:W-:Y:S01]  /*0bf0*/  NOP ;  /* 0x0000000000007918 */ /* 0x000fe20000000000 */
[----:B--2---:R-:W-:-:S13]  /*0c00*/  ISETP.NE.AND P0, PT, R2, 0x5, PT ;  /* 0x000000050200780c */ /* 0x004fda0003f05270 */
[----:B------:R-:W-:Y:S05]  /*0c10*/  @P0 BRA `(.L_x_14) ;  /* 0x0000000000580947 */ /* 0x000fea0003800000 */
[----:B-1----:R-:W1:Y:S01]  /*0c20*/  S2UR UR7, SR_CgaCtaId ;  /* 0x00000000000779c3 */ /* 0x002e620000008800 */
        /* <DEDUP_REMOVED lines=12> */
[----:B-1----:R2:W1:Y:S01]  /*0cf0*/  SYNCS.EXCH.64 URZ, [UR7+0x160], UR10 ;  /* 0x0001600a07ff75b2 */ /* 0x0024620008000100 */
[----:B------:R2:W1:Y:S01]  /*0d00*/  SYNCS.EXCH.64 URZ, [UR7+0x180], UR4 ;  /* 0x0001800407ff75b2 */ /* 0x0004620008000100 */
[----:B------:R2:W1:Y:S01]  /*0d10*/  SYNCS.EXCH.64 URZ, [UR7+0x168], UR10 ;  /* 0x0001680a07ff75b2 */ /* 0x0004620008000100 */
[----:B------:R2:W1:Y:S01]  /*0d20*/  SYNCS.EXCH.64 URZ, [UR7+0x188], UR4 ;  /* 0x0001880407ff75b2 */ /* 0x0004620008000100 */
[----:B------:R2:W1:Y:S01]  /*0d30*/  SYNCS.EXCH.64 URZ, [UR7+0x170], UR10 ;  /* 0x0001700a07ff75b2 */ /* 0x0004620008000100 */
[----:B------:R2:W1:Y:S01]  /*0d40*/  SYNCS.EXCH.64 URZ, [UR7+0x190], UR4 ;  /* 0x0001900407ff75b2 */ /* 0x0004620008000100 */
[----:B------:R2:W1:Y:S01]  /*0d50*/  SYNCS.EXCH.64 URZ, [UR7+0x178], UR10 ;  /* 0x0001780a07ff75b2 */ /* 0x0004620008000100 */
[----:B------:R2:W1:Y:S02]  /*0d60*/  SYNCS.EXCH.64 URZ, [UR7+0x198], UR4 ;  /* 0x0001980407ff75b2 */ /* 0x0004640008000100 */
[----:B--2---:R-:W-:Y:S01]  /*0d70*/  NOP ;  /* 0x0000000000007918 */ /* 0x004fe20000000000 */
.L_x_14:
        /* <DEDUP_REMOVED lines=18> */
.L_x_15:
[----:B-1----:R-:W1:Y:S01]  /*0ea0*/  S2UR UR5, SR_CTAID.X ;  /* 0x00000000000579c3 */ /* 0x002e620000002500 */
[----:B------:R-:W-:-:S05]  /*0eb0*/  CS2R.32 R96, SR_CgaSize ;  /* 0x0000000000607805 */ /* 0x000fca0000008a00 */
[----:B------:R-:W-:-:S05]  /*0ec0*/  IMAD R96, R96, -0xa0, RZ ;  /* 0xffffff6060607824 */ /* 0x000fca00078e02ff */
[----:B------:R-:W-:-:S14]  /*0ed0*/  R2UR UR9, R96 ;  /* 0x00000000600972ca */ /* 0x000fdc00000e0000 */
[----:B------:R-:W2:Y:S01]  /*0ee0*/  LDCU UR9, c[0x0][UR9+0x2b0] ;  /* 0x00005600090977ac */ /* 0x000ea20008000800 */
[----:B------:R-:W-:Y:S01]  /*0ef0*/  NOP ;  /* 0x0000000000007918 */ /* 0x000fe20000000000 */
[----:B------:R-:W-:-:S05]  /*0f00*/  CS2R.32 R96, SR_CgaSize ;  /* 0x0000000000607805 */ /* 0x000fca0000008a00 */
[----:B------:R-:W-:-:S05]  /*0f10*/  IMAD R96, R96, -0xa0, RZ ;  /* 0xffffff6060607824 */ /* 0x000fca00078e02ff */
[----:B------:R-:W-:-:S14]  /*0f20*/  R2UR UR7, R96 ;  /* 0x00000000600772ca */ /* 0x000fdc00000e0000 */
[----:B------:R-:W3:Y:S01]  /*0f30*/  LDCU UR7, c[0x0][UR7+0x2b4] ;  /* 0x00005680070777ac */ /* 0x000ee20008000800 */
[----:B------:R-:W4:Y:S08]  /*0f40*/  S2UR UR4, SR_CTAID.Y ;  /* 0x00000000000479c3 */ /* 0x000f300000002600 */
[----:B------:R-:W3:Y:S01]  /*0f50*/  LDC R9, c[0x0][0xb24] ;  /* 0x0002c900ff097b82 */ /* 0x000ee20000000800 */
[----:B-1----:R-:W-:-:S02]  /*0f60*/  I2FP.F32.U32 R4, UR5 ;  /* 0x0000000500047c45 */ /* 0x002fc40008201000 */
[----:B------:R-:W-:-:S05]  /*0f70*/  CS2R.32 R5, SR_CgaSize ;  /* 0x0000000000057805 */ /* 0x000fca0000008a00 */
[----:B------:R-:W-:-:S06]  /*0f80*/  IMAD R5, R5, -0xa0, RZ ;  /* 0xffffff6005057824 */ /* 0x000fcc00078e02ff */
[----:B------:R-:W1:Y:S01]  /*0f90*/  LDC R5, c[0x0][R5+0x2a0] ;  /* 0x0000a80005057b82 */ /* 0x000e620000000800 */
[----:B------:R-:W-:Y:S01]  /*0fa0*/  MOV R21, UR5 ;  /* 0x0000000500157c02 */ /* 0x000fe20008000f00 */
[----:B--2---:R-:W-:Y:S01]  /*0fb0*/  FMUL R4, R4, UR9 ;  /* 0x0000000904047c20 */ /* 0x004fe20008400000 */
[----:B----4-:R-:W-:Y:S02]  /*0fc0*/  I2FP.F32.U32 R2, UR4 ;  /* 0x0000000400027c45 */ /* 0x010fe40008201000 */
[----:B------:R-:W-:-:S05]  /*0fd0*/  CS2R.32 R3, SR_CgaSize ;  /* 0x0000000000037805 */ /* 0x000fca0000008a00 */
[----:B------:R-:W-:-:S06]  /*0fe0*/  IMAD R3, R3, -0xa0, RZ ;  /* 0xffffff6003037824 */ /* 0x000fcc00078e02ff */
[----:B------:R-:W2:Y:S01]  /*0ff0*/  LDC R3, c[0x0][R3+0x2a4] ;  /* 0x0000a90003037b82 */ /* 0x000ea20000000800 */
[----:B------:R-:W4:Y:S01]  /*1000*/  F2I.U32.TRUNC.NTZ R96, R4 ;  /* 0x0000000400607305 */ /* 0x000f22000020f000 */
[----:B------:R-:W-:Y:S01]  /*1010*/  MOV R20, UR4 ;  /* 0x0000000400147c02 */ /* 0x000fe20008000f00 */
[----:B---3--:R-:W-:-:S05]  /*1020*/  FMUL R2, R2, UR7 ;  /* 0x0000000702027c20 */ /* 0x008fca0008400000 */
[----:B------:R-:W-:Y:S01]  /*1030*/  BAR.SYNC.DEFER_BLOCKING 0x0 ;  /* 0x0000000000007b1d */ /* 0x000fe20000010000 */
[----:B------:R-:W-:-:S05]  /*1040*/  ISETP.GE.AND P0, PT, R9, 0x1, PT ;  /* 0x000000010900780c */ /* 0x000fca0003f06270 */
[----:B------:R-:W3:Y:S02]  /*1050*/  F2I.U32.TRUNC.NTZ R94, R2 ;  /* 0x00000002005e7305 */ /* 0x000ee4000020f000 */
[----:B------:R-:W2:Y:S01]  /*1060*/  S2UR UR36, SR_CTAID.Z ;  /* 0x00000000002479c3 */ /* 0x000ea20000002700 */
[----:B----4-:R-:W-:-:S05]  /*1070*/  IADD3 R96, PT, PT, -R96, RZ, RZ ;  /* 0x000000ff60607210 */ /* 0x010fca0007ffe1ff */
[----:B-1----:R-:W-:Y:S01]  /*1080*/  IMAD R96, R5, R96, UR5 ;  /* 0x0000000505607e24 */ /* 0x002fe2000f8e0260 */
[----:B---3--:R-:W-:-:S05]  /*1090*/  IADD3 R94, PT, PT, -R94, RZ, RZ ;  /* 0x000000ff5e5e7210 */ /* 0x008fca0007ffe1ff */
[----:B--2---:R-:W-:Y:S01]  /*10a0*/  IMAD R94, R3, R94, UR4 ;  /* 0x00000004035e7e24 */ /* 0x004fe2000f8e025e */
[----:B------:R-:W-:Y:S06]  /*10b0*/  @!P0 BRA `(.L_x_16) ;  /* 0x0000000000b88947 */ /* 0x000fec0003800000 */
[----:B------:R-:W1:Y:S01]  /*10c0*/  LDC.64 R4, c[0x0][0xb18] ;  /* 0x0002c600ff047b82 */ /* 0x000e620000000a00 */
[----:B------:R-:W-:-:S07]  /*10d0*/  ISETP.NE.AND P0, PT, R9, 0x1, PT ;  /* 0x000000010900780c */ /* 0x000fce0003f05270 */
[----:B------:R-:W2:Y:S08]  /*10e0*/  LDC R10, c[0x0][0xb0c] ;  /* 0x0002c300ff0a7b82 */ /* 0x000eb00000000800 */
[----:B------:R-:W3:Y:S08]  /*10f0*/  LDC R11, c[0x0][0x370] ;  /* 0x0000dc00ff0b7b82 */ /* 0x000ef00000000800 */
[----:B------:R-:W4:Y:S01]  /*1100*/  LDC R12, c[0x0][0x374] ;  /* 0x0000dd00ff0c7b82 */ /* 0x000f220000000800 */
[----:B-1----:R-:W-:-:S07]  /*1110*/  ISETP.NE.AND P1, PT, R4, 0x1, PT ;  /* 0x000000010400780c */ /* 0x002fce0003f25270 */
[----:B------:R-:W3:Y:S01]  /*1120*/  LDC.64 R6, c[0x0][0xb10] ;  /* 0x0002c400ff067b82 */ /* 0x000ee20000000a00 */
[----:B--2---:R-:W-:-:S07]  /*1130*/  ISETP.NE.AND P2, PT, R10, 0x1, PT ;  /* 0x000000010a00780c */ /* 0x004fce0003f45270 */
[----:B------:R-:W1:Y:S08]  /*1140*/  LDC R8, c[0x0][0xb20] ;  /* 0x0002c800ff087b82 */ /* 0x000e700000000800 */
[----:B------:R-:W2:Y:S01]  /*1150*/  LDC.64 R2, c[0x0][0xb28] ;  /* 0x0002ca00ff027b82 */ /* 0x000ea20000000a00 */
[----:B----4-:R-:W-:-:S04]  /*1160*/  IMAD.HI.U32 R13, R12, R5, RZ ;  /* 0x000000050c0d7227 */ /* 0x010fc800078e00ff */
[----:B------:R-:W-:-:S04]  /*1170*/  IMAD.HI.U32 R5, R20, R5, RZ ;  /* 0x0000000514057227 */ /* 0x000fc800078e00ff */
[----:B---3--:R-:W-:-:S04]  /*1180*/  IMAD.HI.U32 R14, R11, R6, RZ ;  /* 0x000000060b0e7227 */ /* 0x008fc800078e00ff */
[C---:B------:R-:W-:Y:S01]  /*1190*/  IMAD.HI.U32 R16, R21.reuse, R6, RZ ;  /* 0x0000000615107227 */ /* 0x040fe200078e00ff */
[-C--:B------:R-:W-:Y:S02]  /*11a0*/  @P2 SHF.R.U32.HI R11, RZ, R7.reuse, R14 ;  /* 0x00000007ff0b2219 */ /* 0x080fe4000001160e */
[-C--:B-1----:R-:W-:Y:S02]  /*11b0*/  @P1 SHF.R.U32.HI R12, RZ, R8.reuse, R13 ;  /* 0x00000008ff0c1219 */ /* 0x082fe4000001160d */
[----:B------:R-:W-:Y:S02]  /*11c0*/  SHF.R.U32.HI R5, RZ, R8, R5 ;  /* 0x00000008ff057219 */ /* 0x000fe40000011605 */
[----:B------:R-:W-:Y:S02]  /*11d0*/  SHF.R.U32.HI R16, RZ, R7, R16 ;  /* 0x00000007ff107219 */ /* 0x000fe40000011610 */
[----:B------:R-:W-:Y:S01]  /*11e0*/  SEL R5, R20, R5, !P1 ;  /* 0x0000000514057207 */ /* 0x000fe20004800000 */
[----:B--2---:R-:W-:Y:S01]  /*11f0*/  IMAD.HI.U32 R14, R12, R2, RZ ;  /* 0x000000020c0e7227 */ /* 0x004fe200078e00ff */
[----:B------:R-:W-:-:S02]  /*1200*/  SEL R7, R21, R16, !P2 ;  /* 0x0000001015077207 */ /* 0x000fc40005000000 */
[----:B------:R-:W-:Y:S01]  /*1210*/  IADD3 R13, PT, PT, -R5, RZ, RZ ;  /* 0x000000ff050d7210 */ /* 0x000fe20007ffe1ff */
[----:B------:R-:W-:Y:S01]  /*1220*/  IMAD.HI.U32 R6, R11, R2, RZ ;  /* 0x000000020b067227 */ /* 0x000fe200078e00ff */
[----:B------:R-:W-:-:S03]  /*1230*/  @P0 SHF.R.U32.HI R12, RZ, R3, R14 ;  /* 0x00000003ff0c0219 */ /* 0x000fc6000001160e */
[----:B------:R-:W-:Y:S01]  /*1240*/  IMAD R13, R4, R13, R20 ;  /* 0x0000000d040d7224 */ /* 0x000fe200078e0214 */
[----:B------:R-:W-:Y:S01]  /*1250*/  @P0 SHF.R.U32.HI R11, RZ, R3, R6 ;  /* 0x00000003ff0b0219 */ /* 0x000fe20000011606 */
[----:B------:R-:W-:-:S04]  /*1260*/  IMAD R12, R12, R9, RZ ;  /* 0x000000090c0c7224 */ /* 0x000fc800078e02ff */
[----:B------:R-:W-:Y:S01]  /*1270*/  IMAD R6, R11, R9, RZ ;  /* 0x000000090b067224 */ /* 0x000fe200078e02ff */
[----:B------:R-:W-:-:S04]  /*1280*/  ISETP.GE.AND P1, PT, R5, R12, PT ;  /* 0x0000000c0500720c */ /* 0x000fc80003f26270 */
[----:B------:R-:W-:Y:S01]  /*1290*/  ISETP.GE.OR P1, PT, R7, R6, P1 ;  /* 0x000000060700720c */ /* 0x000fe20000f26670 */
[----:B------:R-:W-:-:S05]  /*12a0*/  IMAD.HI.U32 R6, R5, R2, RZ ;  /* 0x0000000205067227 */ /* 0x000fca00078e00ff */
[----:B------:R-:W-:-:S04]  /*12b0*/  SHF.R.U32.HI R6, RZ, R3, R6 ;  /* 0x00000003ff067219 */ /* 0x000fc80000011606 */
[----:B------:R-:W-:-:S03]  /*12c0*/  SEL R6, R5, R6, !P0 ;  /* 0x0000000605067207 */ /* 0x000fc60004000000 */
[----:B------:R-:W-:Y:S01]  /*12d0*/  @!P1 IMAD.HI.U32 R8, R7, R2, RZ ;  /* 0x0000000207089227 */ /* 0x000fe200078e00ff */
[----:B------:R-:W-:-:S04]  /*12e0*/  IADD3 R2, PT, PT, -R6, RZ, RZ ;  /* 0x000000ff06027210 */ /* 0x000fc80007ffe1ff */
[----:B------:R-:W-:Y:S01]  /*12f0*/  @!P1 SHF.R.U32.HI R8, RZ, R3, R8 ;  /* 0x00000003ff089219 */ /* 0x000fe20000011608 */
[----:B------:R-:W-:-:S03]  /*1300*/  IMAD R2, R9, R2, R5 ;  /* 0x0000000209027224 */ /* 0x000fc600078e0205 */
[----:B------:R-:W-:-:S05]  /*1310*/  @!P1 SEL R3, R7, R8, !P0 ;  /* 0x0000000807039207 */ /* 0x000fca0004000000 */
[--C-:B------:R-:W-:Y:S02]  /*1320*/  @!P1 IMAD.IADD R6, R6, 0x1, -R3.reuse ;  /* 0x0000000106069824 */ /* 0x100fe400078e0a03 */
[----:B------:R-:W-:Y:S01]  /*1330*/  @!P1 IMAD R3, R2, R11, R3 ;  /* 0x0000000b02039224 */ /* 0x000fe200078e0203 */
[----:B------:R-:W-:Y:S01]  /*1340*/  IADD3 R2, PT, PT, -R7, RZ, RZ ;  /* 0x000000ff07027210 */ /* 0x000fe20007ffe1ff */
[----:B------:R-:W-:Y:S02]  /*1350*/  @!P1 IMAD R5, R6, R9, R7 ;  /* 0x0000000906059224 */ /* 0x000fe400078e0207 */
[----:B------:R-:W-:Y:S02]  /*1360*/  @!P1 IMAD.MOV.U32 R7, RZ, RZ, R3 ;  /* 0x000000ffff079224 */ /* 0x000fe400078e0003 */
[----:B------:R-:W-:Y:S02]  /*1370*/  IMAD R2, R10, R2, R21 ;  /* 0x000000020a027224 */ /* 0x000fe400078e0215 */
[----:B------:R-:W-:-:S02]  /*1380*/  IMAD R20, R5, R4, R13 ;  /* 0x0000000405147224 */ /* 0x000fc400078e020d */
[----:B------:R-:W-:Y:S02]  /*1390*/  IMAD R21, R7, R10, R2 ;  /* 0x0000000a07157224 */ /* 0x000fe400078e0202 */
.L_x_16:
[----:B------:R-:W1:Y:S01]  /*13a0*/  LDCU UR4, c[0x0][0xb30] ;  /* 0x00016600ff0477ac */ /* 0x000e620008000800 */
[----:B------:R-:W2:Y:S08]  /*13b0*/  S2UR UR37, SR_CgaCtaId ;  /* 0x00000000002579c3 */ /* 0x000eb00000008800 */
[----:B------:R-:W3:Y:S01]  /*13c0*/  LDC R40, c[0x0][0xb24] ;  /* 0x0002c900ff287b82 */ /* 0x000ee20000000800 */
[----:B-1----:R-:W-:-:S09]  /*13d0*/  UISETP.NE.AND UP1, UPT, UR4, 0x1, UPT ;  /* 0x000000010400788c */ /* 0x002fd2000bf25270 */
[----:B--2---:R-:W-:Y:S05]  /*13e0*/  BRA.U UP1, `(.L_x_17) ;  /* 0x0000000101407547 */ /* 0x004fea000b800000 */
[----:B------:R-:W1:Y:S08]  /*13f0*/  LDC.64 R4, c[0x0][0xb10] ;  /* 0x0002c400ff047b82 */ /* 0x000e700000000a00 */
[----:B------:R-:W2:Y:S08]  /*1400*/  LDC.64 R2, c[0x0][0xb18] ;  /* 0x0002c600ff027b82 */ /* 0x000eb00000000a00 */
[----:B------:R-:W4:Y:S08]  /*1410*/  LDC R6, c[0x0][0xb20] ;  /* 0x0002c800ff067b82 */ /* 0x000f300000000800 */
[----:B------:R-:W3:Y:S01]  /*1420*/  LDC R8, c[0x0][0xb0c] ;  /* 0x0002c300ff087b82 */ /* 0x000ee20000000800 */
[----:B-1----:R-:W-:-:S05]  /*1430*/  IMAD.HI.U32 R4, R21, R4, RZ ;  /* 0x0000000415047227 */ /* 0x002fca00078e00ff */
[----:B------:R-:W-:Y:S01]  /*1440*/  SHF.R.U32.HI R4, RZ, R5, R4 ;  /* 0x00000005ff047219 */ /* 0x000fe20000011604 */
[----:B--2---:R-:W-:Y:S01]  /*1450*/  IMAD.HI.U32 R3, R20, R3, RZ ;  /* 0x0000000314037227 */ /* 0x004fe200078e00ff */
[----:B------:R-:W-:-:S04]  /*1460*/  ISETP.NE.AND P0, PT, R2, 0x1, PT ;  /* 0x000000010200780c */ /* 0x000fc80003f05270 */
[----:B----4-:R-:W-:-:S04]  /*1470*/  SHF.R.U32.HI R3, RZ, R6, R3 ;  /* 0x00000006ff037219 */ /* 0x010fc80000011603 */
[----:B------:R-:W-:Y:S02]  /*1480*/  SEL R3, R20, R3, !P0 ;  /* 0x0000000314037207 */ /* 0x000fe40004000000 */
[----:B---3--:R-:W-:-:S04]  /*1490*/  ISETP.NE.AND P1, PT, R8, 0x1, PT ;  /* 0x000000010800780c */ /* 0x008fc80003f25270 */
[----:B------:R-:W-:-:S05]  /*14a0*/  SEL R4, R21, R4, !P1 ;  /* 0x0000000415047207 */ /* 0x000fca0004800000 */
[----:B------:R-:W-:Y:S02]  /*14b0*/  IMAD.IADD R5, R3, 0x1, -R4 ;  /* 0x0000000103057824 */ /* 0x000fe400078e0a04 */
[----:B------:R-:W-:Y:S02]  /*14c0*/  IMAD.IADD R3, R4, 0x1, -R3 ;  /* 0x0000000104037824 */ /* 0x000fe400078e0a03 */
[----:B------:R-:W-:Y:S02]  /*14d0*/  IMAD R21, R5, R8, R21 ;  /* 0x0000000805157224 */ /* 0x000fe400078e0215 */
[----:B------:R-:W-:-:S07]  /*14e0*/  IMAD R20, R3, R2, R20 ;  /* 0x0000000203147224 */ /* 0x000fce00078e0214 */
.L_x_17:
[----:B------:R-:W-:Y:S01]  /*14f0*/  BAR.SYNC.DEFER_BLOCKING 0x0 ;  /* 0x0000000000007b1d */ /* 0x000fe20000010000 */
[----:B------:R-:W-:Y:S01]  /*1500*/  UISETP.NE.AND UP1, UPT, UR8, 0x2, UPT ;  /* 0x000000020800788c */ /* 0x000fe2000bf25270 */
[----:B------:R-:W-:Y:S02]  /*1510*/  ISETP.NE.OR P5, PT, R0, 0x2, !P5 ;  /* 0x000000020000780c */ /* 0x000fe40006fa5670 */
[----:B------:R-:W-:-:S06]  /*1520*/  LOP3.LUT R2, R108, 0x1f, RZ, 0xc0, !PT ;  /* 0x0000001f6c027812 */ /* 0x000fcc00078ec0ff */
[----:B------:R-:W-:Y:S05]  /*1530*/  BRA.U UP1, `(.L_x_18) ;  /* 0x0000001901347547 */ /* 0x000fea000b800000 */
[----:B------:R-:W1:Y:S01]  /*1540*/  LDCU UR13, c[0x0][0x38c] ;  /* 0x00007180ff0d77ac */ /* 0x000e620008000800 */
[----:B------:R-:W2:Y:S01]  /*1550*/  LDC R9, c[0x0][0x370] ;  /* 0x0000dc00ff097b82 */ /* 0x000ea20000000800 */
[----:B------:R-:W-:Y:S01]  /*1560*/  PLOP3.LUT P1, PT, PT, PT, UP2, 0x80, 0x8 ;  /* 0x000000000008781c */ /* 0x000fe20003f2f028 */
[----:B------:R-:W-:Y:S01]  /*1570*/  HFMA2 R12, -RZ, RZ, 0, 0 ;  /* 0x00000000ff0c7431 */ /* 0x000fe200000001ff */
[----:B------:R-:W-:Y:S01]  /*1580*/  ISETP.EQ.OR P4, PT, R2, RZ, P5 ;  /* 0x000000ff0200720c */ /* 0x000fe20002f82670 */
[----:B------:R-:W-:Y:S01]  /*1590*/  IMAD.MOV.U32 R15, RZ, RZ, 0x1 ;  /* 0x00000001ff0f7424 */ /* 0x000fe200078e00ff */
[----:B------:R-:W-:Y:S01]  /*15a0*/  PLOP3.LUT P1, PT, P1, PT, PT, 0x8, 0x80 ;  /* 0x000000000080781c */ /* 0x000fe20000f2e170 */
[----:B------:R-:W-:Y:S01]  /*15b0*/  IMAD.MOV.U32 R14, RZ, RZ, RZ ;  /* 0x000000ffff0e7224 */ /* 0x000fe200078e00ff */
[----:B------:R-:W-:Y:S01]  /*15c0*/  MOV R8, 0x1 ;  /* 0x0000000100087802 */ /* 0x000fe20000000f00 */
[----:B------:R-:W4:Y:S01]  /*15d0*/  LDC R0, c[0x0][0x374] ;  /* 0x0000dd00ff007b82 */ /* 0x000f220000000800 */
[----:B------:R-:W-:Y:S01]  /*15e0*/  IMAD.MOV.U32 R10, RZ, RZ, RZ ;  /* 0x000000ffff0a7224 */ /* 0x000fe200078e00ff */
[----:B------:R-:W2:Y:S01]  /*15f0*/  LDCU.64 UR22, c[0x0][0x348] ;  /* 0x00006900ff1677ac */ /* 0x000ea20008000a00 */
[----:B------:R-:W-:Y:S01]  /*1600*/  UMOV UR6, URZ ;  /* 0x000000ff00067c82 */ /* 0x000fe20008000000 */
[----:B-1----:R-:W-:-:S04]  /*1610*/  UIADD3 UR5, UPT, UPT, UR13, 0x3f, URZ ;  /* 0x0000003f0d057890 */ /* 0x002fc8000fffe0ff */
[----:B------:R-:W-:-:S04]  /*1620*/  USHF.R.S32.HI UR4, URZ, 0x1f, UR5 ;  /* 0x0000001fff047899 */ /* 0x000fc80008011405 */
[----:B------:R-:W-:-:S04]  /*1630*/  ULEA.HI UR4, UR4, UR5, URZ, 0x6 ;  /* 0x0000000504047291 */ /* 0x000fc8000f8f30ff */
[----:B------:R-:W-:Y:S02]  /*1640*/  USHF.R.S32.HI UR15, URZ, 0x6, UR4 ;  /* 0x00000006ff0f7899 */ /* 0x000fe40008011404 */
[----:B------:R-:W-:Y:S02]  /*1650*/  UIADD3 UR4, UPT, UPT, UR13, -0x1, URZ ;  /* 0xffffffff0d047890 */ /* 0x000fe4000fffe0ff */
[----:B------:R-:W-:Y:S02]  /*1660*/  UISETP.LT.U32.AND UP0, UPT, UR15, 0x11, UPT ;  /* 0x000000110f00788c */ /* 0x000fe4000bf01070 */
[----:B------:R-:W-:Y:S02]  /*1670*/  UISETP.GE.U32.AND UP1, UPT, UR4, -0x7f, UPT ;  /* 0xffffff810400788c */ /* 0x000fe4000bf26070 */
[----:B------:R-:W-:Y:S02]  /*1680*/  USEL UR14, UR15, 0x11, UP0 ;  /* 0x000000110f0e7887 */ /* 0x000fe40008000000 */
[----:B------:R-:W-:-:S02]  /*1690*/  UIADD3 UR13, UPT, UPT, UR13, 0x7e, URZ ;  /* 0x0000007e0d0d7890 */ /* 0x000fc4000fffe0ff */
[----:B------:R-:W-:Y:S02]  /*16a0*/  UIADD3 UR5, UPT, UPT, UR14, -0x1, URZ ;  /* 0xffffffff0e057890 */ /* 0x000fe4000fffe0ff */
[----:B------:R-:W-:-:S03]  /*16b0*/  UIADD3 UR7, UPT, UPT, UR15, -UR14, URZ ;  /* 0x8000000e0f077290 */ /* 0x000fc6000fffe0ff */
[----:B------:R-:W-:-:S04]  /*16c0*/  @UP1 UIADD3 UR5, UPT, UPT, UR14, URZ, URZ ;  /* 0x000000ff0e051290 */ /* 0x000fc8000fffe0ff */
[----:B--2---:R-:W-:-:S12]  /*16d0*/  UIADD3 UR5, UPT, UPT, UR5, 0x1, URZ ;  /* 0x0000000105057890 */ /* 0x004fd8000fffe0ff */
.L_x_36:
[----:B------:R-:W-:Y:S01]  /*16e0*/  UISETP.NE.AND UP0, UPT, UR37, URZ, UPT ;  /* 0x000000ff2500728c */ /* 0x000fe2000bf05270 */
[----:B------:R-:W1:Y:S08]  /*16f0*/  S2UR UR37, SR_CgaCtaId ;  /* 0x00000000002579c3 */ /* 0x000e700000008800 */
[----:B------:R-:W-:Y:S05]  /*1700*/  BRA.U UP0, `(.L_x_19) ;  /* 0x0000000100347547 */ /* 0x000fea000b800000 */
[----:B------:R-:W2:Y:S01]  /*1710*/  S2R R2, SR_CgaCtaId ;  /* 0x0000000000027919 */ /* 0x000ea20000008800 */
[----:B------:R-:W-:-:S04]  /*1720*/  MOV R3, 0x400 ;  /* 0x0000040000037802 */ /* 0x000fc80000000f00 */
[----:B--2---:R-:W-:Y:S02]  /*1730*/  LEA R3, R2, R3, 0x18 ;  /* 0x0000000302037211 */ /* 0x004fe400078ec0ff */
[----:B------:R-:W-:-:S03]  /*1740*/  SHF.L.U32 R2, R8, 0x1f, RZ ;  /* 0x0000001f08027819 */ /* 0x000fc600000006ff */
[----:B------:R-:W-:-:S04]  /*1750*/  IMAD R3, R10, 0x8, R3 ;  /* 0x000000080a037824 */ /* 0x000fc800078e0203 */
[----:B------:R-:W2:Y:S02]  /*1760*/  SYNCS.PHASECHK.TRANS64.TRYWAIT P0, [R3+URZ+0x1b0], R2 ;  /* 0x0001b002030075a7 */ /* 0x000ea400080011ff */
[----:B--2---:R-:W-:Y:S05]  /*1770*/  @!P0 BRA `(.L_x_20) ;  /* 0x0000006000988947 */ /* 0x004fea0003800000 */
.L_x_119:
[----:B------:R-:W-:Y:S01]  /*1780*/  VIADD R10, R10, 0x1 ;  /* 0x000000010a0a7836 */ /* 0x000fe20000000000 */
[----:B------:R2:W-:Y:S04]  /*1790*/  SYNCS.ARRIVE.TRANS64.A1T0 RZ, [R3+URZ+0x1a0], RZ ;  /* 0x0001a0ff03ff79a7 */ /* 0x0005e800081000ff */
[----:B------:R-:W-:-:S04]  /*17a0*/  ISETP.NE.AND P0, PT, R10, 0x2, PT ;  /* 0x000000020a00780c */ /* 0x000fc80003f05270 */
[----:B------:R-:W-:Y:S02]  /*17b0*/  SEL R10, R10, RZ, P0 ;  /* 0x000000ff0a0a7207 */ /* 0x000fe40000000000 */
[----:B--2---:R-:W-:-:S04]  /*17c0*/  SEL R3, RZ, 0x1, P0 ;  /* 0x00000001ff037807 */ /* 0x004fc80000000000 */
[----:B------:R-:W-:-:S07]  /*17d0*/  LOP3.LUT R8, R8, R3, RZ, 0x3c, !PT ;  /* 0x0000000308087212 */ /* 0x000fce00078e3cff */
.L_x_19:
[----:B------:R-:W-:Y:S01]  /*17e0*/  UMOV UR4, 0x400 ;  /* 0x0000040000047882 */ /* 0x000fe20000000000 */
[----:B------:R-:W-:Y:S01]  /*17f0*/  SHF.L.U32 R2, R15, 0x1f, RZ ;  /* 0x0000001f0f027819 */ /* 0x000fe200000006ff */
[----:B-1----:R-:W-:Y:S01]  /*1800*/  ULEA UR4, UR37, UR4, 0x18 ;  /* 0x0000000425047291 */ /* 0x002fe2000f8ec0ff */
[----:B------:R-:W-:Y:S01]  /*1810*/  R2UR UR35, R21 ;  /* 0x00000000152372ca */ /* 0x000fe200000e0000 */
[----:B------:R-:W-:Y:S01]  /*1820*/  UISETP.GE.U32.AND UP0, UPT, UR13, 0x7f, UPT ;  /* 0x0000007f0d00788c */ /* 0x000fe2000bf06070 */
[----:B------:R-:W-:Y:S01]  /*1830*/  R2UR UR11, R20 ;  /* 0x00000000140b72ca */ /* 0x000fe200000e0000 */
[----:B------:R-:W-:Y:S01]  /*1840*/  ULEA UR8, UR6, UR4, 0x3 ;  /* 0x0000000406087291 */ /* 0x000fe2000f8e18ff */
[----:B------:R-:W-:-:S08]  /*1850*/  UMOV UR24, URZ ;  /* 0x000000ff00187c82 */ /* 0x000fd00008000000 */
[----:B------:R1:W2:Y:S01]  /*1860*/  SYNCS.PHASECHK.TRANS64.TRYWAIT P0, [UR8+0x88], R2 ;  /* 0x00008802ff0075a7 */ /* 0x0002a20008001108 */
[----:B------:R-:W-:Y:S02]  /*1870*/  USHF.L.U32 UR35, UR35, 0x6, URZ ;  /* 0x0000000623237899 */ /* 0x000fe400080006ff */
[----:B------:R-:W-:Y:S01]  /*1880*/  USHF.L.U32 UR11, UR11, 0x7, URZ ;  /* 0x000000070b0b7899 */ /* 0x000fe200080006ff */
[----:B------:R-:W-:Y:S11]  /*1890*/  BRA.U !UP0, `(.L_x_21) ;  /* 0x0000000108a87547 */ /* 0x000ff6000b800000 */
[----:B------:R-:W-:Y:S01]  /*18a0*/  UMOV UR16, URZ ;  /* 0x000000ff00107c82 */ /* 0x000fe20008000000 */
[----:B------:R-:W-:-:S05]  /*18b0*/  UMOV UR17, UR6 ;  /* 0x0000000600117c82 */ /* 0x000fca0008000000 */
.L_x_26:
[----:B-1----:R-:W-:Y:S01]  /*18c0*/  ULEA UR33, UR17, UR4, 0x3 ;  /* 0x0000000411217291 */ /* 0x002fe2000f8e18ff */
[----:B--2---:R-:W-:Y:S01]  /*18d0*/  @!P5 MOV R3, 0x3000 ;  /* 0x000030000003d802 */ /* 0x004fe20000000f00 */
[----:B--2---:R-:W-:Y:S10]  /*18e0*/  @P0 BRA `(.L_x_22) ;  /* 0x00000000000c0947 */ /* 0x004ff40003800000 */
[----:B------:R-:W-:-:S04]  /*18f0*/  SHF.L.U32 R5, R15, 0x1f, RZ ;  /* 0x0000001f0f057819 */ /* 0x000fc800000006ff */
[----:B------:R-:W2:Y:S02]  /*1900*/  SYNCS.PHASECHK.TRANS64.TRYWAIT P0, [UR33+0x88], R5 ;  /* 0x00008805ff0075a7 */ /* 0x000ea40008001121 */
[----:B--2---:R-:W-:Y:S05]  /*1910*/  @!P0 BRA `(.L_x_23) ;  /* 0x0000006000448947 */ /* 0x004fea0003800000 */
.L_x_22:
[----:B------:R2:W-:Y:S01]  /*1920*/  @!P5 SYNCS.ARRIVE.TRANS64 RZ, [UR33], R3 ;  /* 0x00000003ffffd9a7 */ /* 0x0005e20008000021 */
[----:B------:R-:W-:Y:S04]  /*1930*/  BSSY.RECONVERGENT B0, `(.L_x_24) ;  /* 0x0000003000007945 */ /* 0x000fe80003800200 */
[----:B------:R-:W-:Y:S05]  /*1940*/  @P4 BRA `(.L_x_25) ;  /* 0x0000000000044947 */ /* 0x000fea0003800000 */
[----:B------:R-:W-:Y:S05]  /*1950*/  BPT.TRAP 0x1 ;  /* 0x000000040000795c */ /* 0x000fea0000300000 */
.L_x_25:
[----:B------:R-:W-:Y:S05]  /*1960*/  BSYNC.RECONVERGENT B0 ;  /* 0x0000000000007941 */ /* 0x000fea0003800200 */
.L_x_24:
[----:B------:R-:W-:Y:S02]  /*1970*/  UIADD3 UR6, UPT, UPT, UR17, 0x1, URZ ;  /* 0x0000000111067890 */ /* 0x000fe4000fffe0ff */
[----:B------:R-:W-:Y:S02]  /*1980*/  ULEA UR32, UR17, UR4, 0xc ;  /* 0x0000000411207291 */ /* 0x000fe4000f8e60ff */
[----:B------:R-:W-:Y:S02]  /*1990*/  UISETP.NE.AND UP0, UPT, UR6, 0x11, UPT ;  /* 0x000000110600788c */ /* 0x000fe4000bf05270 */
[----:B------:R-:W-:Y:S02]  /*19a0*/  UIADD3 UR26, UP1, UPT, UR22, 0x80, URZ ;  /* 0x00000080161a7890 */ /* 0x000fe4000ff3e0ff */
[----:B------:R-:W-:Y:S02]  /*19b0*/  USEL UR9, URZ, 0x1, UP0 ;  /* 0x00000001ff097887 */ /* 0x000fe40008000000 */
[----:B------:R-:W-:-:S02]  /*19c0*/  USEL UR6, UR6, URZ, UP0 ;  /* 0x000000ff06067287 */ /* 0x000fc40008000000 */
[----:B------:R-:W-:Y:S02]  /*19d0*/  UIADD3 UR20, UP0, UPT, UR22, 0x180, URZ ;  /* 0x0000018016147890 */ /* 0x000fe4000ff1e0ff */
[----:B------:R-:W-:Y:S01]  /*19e0*/  ULEA UR8, UR6, UR4, 0x3 ;  /* 0x0000000406087291 */ /* 0x000fe2000f8e18ff */
[----:B------:R-:W-:Y:S01]  /*19f0*/  LOP3.LUT R15, R15, UR9, RZ, 0x3c, !PT ;  /* 0x000000090f0f7c12 */ /* 0x000fe2000f8e3cff */
[----:B------:R-:W-:Y:S02]  /*1a00*/  USHF.L.U32 UR34, UR16, 0x6, URZ ;  /* 0x0000000610227899 */ /* 0x000fe400080006ff */
[----:B------:R-:W-:Y:S01]  /*1a10*/  UIADD3.X UR27, UPT, UPT, URZ, UR23, URZ, UP1, !UPT ;  /* 0x00000017ff1b7290 */ /* 0x000fe20008ffe4ff */
[----:B-1----:R-:W-:Y:S01]  /*1a20*/  SHF.L.U32 R2, R15, 0x1f, RZ ;  /* 0x0000001f0f027819 */ /* 0x002fe200000006ff */
[----:B------:R-:W-:Y:S02]  /*1a30*/  UIADD3 UR32, UPT, UPT, UR32, 0x4400, URZ ;  /* 0x0000440020207890 */ /* 0x000fe4000fffe0ff */
[----:B------:R-:W-:Y:S01]  /*1a40*/  UIADD3.X UR21, UPT, UPT, URZ, UR23, URZ, UP0, !UPT ;  /* 0x00000017ff157290 */ /* 0x000fe200087fe4ff */
[----:B------:R1:W1:Y:S01]  /*1a50*/  SYNCS.PHASECHK.TRANS64.TRYWAIT P0, [UR8+0x88], R2 ;  /* 0x00008802ff0075a7 */ /* 0x0002620008001108 */
[----:B------:R-:W-:Y:S01]  /*1a60*/  ULEA UR8, UR17, UR4, 0xd ;  /* 0x0000000411087291 */ /* 0x000fe2000f8e68ff */
[----:B------:R-:W-:Y:S01]  /*1a70*/  UMOV UR18, 0x0 ;  /* 0x0000000000127882 */ /* 0x000fe20000000000 */
[----:B------:R-:W-:-:S02]  /*1a80*/  UMOV UR19, 0x10000000 ;  /* 0x1000000000137882 */ /* 0x000fc40000000000 */
[----:B------:R-:W-:Y:S01]  /*1a90*/  UIADD3 UR8, UPT, UPT, UR8, 0x15400, URZ ;  /* 0x0001540008087890 */ /* 0x000fe2000fffe0ff */
[----:B------:R1:W-:Y:S01]  /*1aa0*/  UTMALDG.3D [UR32], [UR26], desc[UR18] ;  /* 0x000012201a0075b4 */ /* 0x0003e20008011000 */
[----:B------:R-:W-:Y:S01]  /*1ab0*/  UMOV UR12, UR36 ;  /* 0x00000024000c7c82 */ /* 0x000fe20008000000 */
[----:B------:R-:W-:Y:S01]  /*1ac0*/  UMOV UR9, UR33 ;  /* 0x0000002100097c82 */ /* 0x000fe20008000000 */
[----:B------:R-:W-:Y:S01]  /*1ad0*/  UMOV UR10, UR34 ;  /* 0x00000022000a7c82 */ /* 0x000fe20008000000 */
[----:B------:R-:W-:Y:S01]  /*1ae0*/  UIADD3 UR16, UPT, UPT, UR16, 0x1, URZ ;  /* 0x0000000110107890 */ /* 0x000fe2000fffe0ff */
[----:B------:R-:W-:Y:S01]  /*1af0*/  UMOV UR24, UR5 ;  /* 0x0000000500187c82 */ /* 0x000fe20008000000 */
[----:B------:R-:W-:Y:S02]  /*1b00*/  UMOV UR17, UR6 ;  /* 0x0000000600117c82 */ /* 0x000fe40008000000 */
[----:B------:R1:W-:Y:S01]  /*1b10*/  UTMALDG.3D [UR8], [UR20], desc[UR18] ;  /* 0x00001208140075b4 */ /* 0x0003e20008011000 */
[----:B------:R-:W-:-:S09]  /*1b20*/  UISETP.NE.AND UP0, UPT, UR16, UR5, UPT ;  /* 0x000000051000728c */ /* 0x000fd2000bf05270 */
[----:B------:R-:W-:Y:S05]  /*1b30*/  BRA.U UP0, `(.L_x_26) ;  /* 0xfffffffd00607547 */ /* 0x000fea000b83ffff */
.L_x_21:
[----:B-1----:R-:W-:Y:S01]  /*1b40*/  ULEA UR8, UR6, UR4, 0x3 ;  /* 0x0000000406087291 */ /* 0x002fe2000f8e18ff */
[----:B------:R-:W-:Y:S01]  /*1b50*/  SHF.L.U32 R2, R15, 0x1f, RZ ;  /* 0x0000001f0f027819 */ /* 0x000fe200000006ff */
[----:B------:R-:W-:Y:S01]  /*1b60*/  @!P1 SYNCS.ARRIVE.TRANS64.A1T0 RZ, [UR4+0x138], RZ ;  /* 0x000138ffffff99a7 */ /* 0x000fe20008100004 */
[----:B------:R-:W-:-:S06]  /*1b70*/  UISETP.GT.AND UP0, UPT, UR15, UR14, UPT ;  /* 0x0000000e0f00728c */ /* 0x000fcc000bf04270 */
[----:B--2---:R1:W2:Y:S03]  /*1b80*/  SYNCS.PHASECHK.TRANS64.TRYWAIT P0, [UR8+0x88], R2 ;  /* 0x00008802ff0075a7 */ /* 0x0042a60008001108 */
[----:B------:R-:W-:Y:S05]  /*1b90*/  BRA.U !UP0, `(.L_x_27) ;  /* 0x0000000108ac7547 */ /* 0x000fea000b800000 */
[----:B------:R-:W-:Y:S01]  /*1ba0*/  UIADD3 UR21, UPT, UPT, UR7, UR24, URZ ;  /* 0x0000001807157290 */ /* 0x000fe2000fffe0ff */
[----:B------:R-:W-:-:S11]  /*1bb0*/  UMOV UR25, UR6 ;  /* 0x0000000600197c82 */ /* 0x000fd60008000000 */
.L_x_32:
[----:B-1----:R-:W-:Y:S01]  /*1bc0*/  ULEA UR17, UR25, UR4, 0x3 ;  /* 0x0000000419117291 */ /* 0x002fe2000f8e18ff */
[----:B--2---:R-:W-:Y:S01]  /*1bd0*/  @!P5 MOV R3, 0x3000 ;  /* 0x000030000003d802 */ /* 0x004fe20000000f00 */
[----:B--2---:R-:W-:Y:S10]  /*1be0*/  @P0 BRA `(.L_x_28) ;  /* 0x00000000000c0947 */ /* 0x004ff40003800000 */
[----:B------:R-:W-:-:S04]  /*1bf0*/  SHF.L.U32 R5, R15, 0x1f, RZ ;  /* 0x0000001f0f057819 */ /* 0x000fc800000006ff */
[----:B------:R-:W2:Y:S02]  /*1c00*/  SYNCS.PHASECHK.TRANS64.TRYWAIT P0, [UR17+0x88], R5 ;  /* 0x00008805ff0075a7 */ /* 0x000ea40008001111 */
[----:B--2---:R-:W-:Y:S05]  /*1c10*/  @!P0 BRA `(.L_x_29) ;  /* 0x0000005c009c8947 */ /* 0x004fea0003800000 */
.L_x_28:
[----:B------:R2:W-:Y:S01]  /*1c20*/  @!P5 SYNCS.ARRIVE.TRANS64 RZ, [UR17], R3 ;  /* 0x00000003ffffd9a7 */ /* 0x0005e20008000011 */
[----:B------:R-:W-:Y:S04]  /*1c30*/  BSSY.RECONVERGENT B0, `(.L_x_30) ;  /* 0x0000003000007945 */ /* 0x000fe80003800200 */
[----:B------:R-:W-:Y:S05]  /*1c40*/  @P4 BRA `(.L_x_31) ;  /* 0x0000000000044947 */ /* 0x000fea0003800000 */
[----:B------:R-:W-:Y:S05]  /*1c50*/  BPT.TRAP 0x1 ;  /* 0x000000040000795c */ /* 0x000fea0000300000 */
.L_x_31:
[----:B------:R-:W-:Y:S05]  /*1c60*/  BSYNC.RECONVERGENT B0 ;  /* 0x0000000000007941 */ /* 0x000fea0003800200 */
.L_x_30:
        /* <DEDUP_REMOVED lines=10> */
[----:B------:R-:W-:Y:S01]  /*1d10*/  UIADD3 UR16, UPT, UPT, UR16, 0x4400, URZ ;  /* 0x0000440010107890 */ /* 0x000fe2000fffe0ff */
[----:B-1----:R-:W-:Y:S01]  /*1d20*/  SHF.L.U32 R2, R15, 0x1f, RZ ;  /* 0x0000001f0f027819 */ /* 0x002fe200000006ff */
[----:B------:R-:W-:Y:S02]  /*1d30*/  UIADD3.X UR31, UPT, UPT, URZ, UR23, URZ, UP1, !UPT ;  /* 0x00000017ff1f7290 */ /* 0x000fe40008ffe4ff */
[----:B------:R-:W-:Y:S01]  /*1d40*/  UIADD3.X UR29, UPT, UPT, URZ, UR23, URZ, UP0, !UPT ;  /* 0x00000017ff1d7290 */ /* 0x000fe200087fe4ff */
[----:B------:R1:W1:Y:S01]  /*1d50*/  SYNCS.PHASECHK.TRANS64.TRYWAIT P0, [UR8+0x88], R2 ;  /* 0x00008802ff0075a7 */ /* 0x0002620008001108 */
[----:B------:R-:W-:Y:S01]  /*1d60*/  ULEA UR8, UR25, UR4, 0xd ;  /* 0x0000000419087291 */ /* 0x000fe2000f8e68ff */
[----:B------:R-:W-:Y:S01]  /*1d70*/  UMOV UR26, 0x0 ;  /* 0x00000000001a7882 */ /* 0x000fe20000000000 */
[----:B------:R-:W-:-:S02]  /*1d80*/  UMOV UR27, 0x10000000 ;  /* 0x10000000001b7882 */ /* 0x000fc40000000000 */
[----:B------:R-:W-:Y:S01]  /*1d90*/  UIADD3 UR8, UPT, UPT, UR8, 0x15400, URZ ;  /* 0x0001540008087890 */ /* 0x000fe2000fffe0ff */
[----:B------:R-:W-:Y:S01]  /*1da0*/  UMOV UR19, UR35 ;  /* 0x0000002300137c82 */ /* 0x000fe20008000000 */
[----:B------:R-:W-:Y:S01]  /*1db0*/  UMOV UR20, UR36 ;  /* 0x0000002400147c82 */ /* 0x000fe20008000000 */
[----:B------:R-:W-:Y:S01]  /*1dc0*/  UMOV UR12, UR36 ;  /* 0x00000024000c7c82 */ /* 0x000fe20008000000 */
[----:B------:R-:W-:Y:S01]  /*1dd0*/  UMOV UR9, UR17 ;  /* 0x0000001100097c82 */ /* 0x000fe20008000000 */
[----:B------:R-:W-:Y:S01]  /*1de0*/  UMOV UR10, UR18 ;  /* 0x00000012000a7c82 */ /* 0x000fe20008000000 */
[----:B------:R1:W-:Y:S01]  /*1df0*/  UTMALDG.3D [UR16], [UR30], desc[UR26] ;  /* 0x00001a101e0075b4 */ /* 0x0003e20008011000 */
[----:B------:R-:W-:Y:S01]  /*1e00*/  UIADD3 UR24, UPT, UPT, UR24, 0x1, URZ ;  /* 0x0000000118187890 */ /* 0x000fe2000fffe0ff */
[----:B------:R-:W-:-:S03]  /*1e10*/  UMOV UR25, UR6 ;  /* 0x0000000600197c82 */ /* 0x000fc60008000000 */
[----:B------:R-:W-:Y:S01]  /*1e20*/  UISETP.NE.AND UP0, UPT, UR24, UR21, UPT ;  /* 0x000000151800728c */ /* 0x000fe2000bf05270 */
[----:B------:R1:W-:Y:S08]  /*1e30*/  UTMALDG.3D [UR8], [UR28], desc[UR26] ;  /* 0x00001a081c0075b4 */ /* 0x0003f00008011000 */
[----:B------:R-:W-:Y:S05]  /*1e40*/  BRA.U UP0, `(.L_x_32) ;  /* 0xfffffffd005c7547 */ /* 0x000fea000b83ffff */
.L_x_27:
[----:B-1----:R-:W-:Y:S01]  /*1e50*/  LEA R2, R14, UR4, 0x3 ;  /* 0x000000040e027c11 */ /* 0x002fe2000f8e18ff */
[----:B------:R-:W-:Y:S01]  /*1e60*/  NOP ;  /* 0x0000000000007918 */ /* 0x000fe20000000000 */
[----:B--2---:R-:W-:Y:S02]  /*1e70*/  SHF.L.U32 R3, R12, 0x1f, RZ ;  /* 0x0000001f0c037819 */ /* 0x004fe400000006ff */
[----:B------:R-:W-:Y:S02]  /*1e80*/  LEA R4, R14, UR4, 0x4 ;  /* 0x000000040e047c11 */ /* 0x000fe4000f8e20ff */
[----:B------:R-:W1:Y:S02]  /*1e90*/  SYNCS.PHASECHK.TRANS64.TRYWAIT P0, [R2+URZ+0x140], R3 ;  /* 0x00014003020075a7 */ /* 0x000e6400080011ff */
[----:B-1----:R-:W-:Y:S05]  /*1ea0*/  @!P0 BRA `(.L_x_33) ;  /* 0x0000005c00108947 */ /* 0x002fea0003800000 */
.L_x_122:
[----:B------:R-:W2:Y:S01]  /*1eb0*/  LDS.128 R4, [R4+0x1d0] ;  /* 0x0001d00004047984 */ /* 0x000ea20000000c00 */
[----:B---3--:R-:W-:Y:S01]  /*1ec0*/  ISETP.GE.AND P0, PT, R40, 0x1, PT ;  /* 0x000000012800780c */ /* 0x008fe20003f06270 */
[----:B-1----:R-:W-:Y:S01]  /*1ed0*/  VIADD R2, R2, 0x150 ;  /* 0x0000015002027836 */ /* 0x002fe20000000000 */
[----:B------:R-:W-:Y:S01]  /*1ee0*/  @!PT LDS RZ, [RZ] ;  /* 0x00000000fffff984 */ /* 0x000fe20000000800 */
[----:B------:R-:W-:Y:S01]  /*1ef0*/  @!PT LDS RZ, [RZ] ;  /* 0x00000000fffff984 */ /* 0x000fe20000000800 */
[----:B------:R-:W-:Y:S01]  /*1f00*/  @!PT LDS RZ, [RZ] ;  /* 0x00000000fffff984 */ /* 0x000fe20000000800 */
[----:B------:R-:W-:Y:S01]  /*1f10*/  @!PT LDS RZ, [RZ] ;  /* 0x00000000fffff984 */ /* 0x000fe20000000800 */
[----:B------:R1:W-:Y:S06]  /*1f20*/  MEMBAR.ALL.CTA ;  /* 0x0000000000007992 */ /* 0x0003ec0000008000 */
[----:B-1----:R-:W1:Y:S01]  /*1f30*/  FENCE.VIEW.ASYNC.S ;  /* 0x00000000000073c6 */ /* 0x002e620000000000 */
[----:B------:R-:W-:-:S04]  /*1f40*/  PRMT R2, RZ, 0x654, R2 ;  /* 0x00000654ff027816 */ /* 0x000fc80000000002 */
[----:B-1----:R1:W-:Y:S01]  /*1f50*/  SYNCS.ARRIVE.TRANS64.RED.A1T0 RZ, [R2+URZ], RZ ;  /* 0x000000ff02ff79a7 */ /* 0x0023e200081004ff */
[----:B--2---:R-:W-:-:S13]  /*1f60*/  LOP3.LUT P2, RZ, R6, 0x1, RZ, 0xc0, !PT ;  /* 0x0000000106ff7812 */ /* 0x004fda000784c0ff */
[----:B------:R-:W-:Y:S01]  /*1f70*/  @P2 SHF.R.U32.HI R3, RZ, 0x10, R5 ;  /* 0x00000010ff032819 */ /* 0x000fe20000011605 */
[----:B------:R-:W-:Y:S01]  /*1f80*/  VOTEU.ANY UP0, P2 ;  /* 0x0000000000ff7886 */ /* 0x000fe20001000100 */
[----:B------:R-:W-:Y:S02]  /*1f90*/  @P2 MOV R13, R4 ;  /* 0x00000004000d2202 */ /* 0x000fe40000000f00 */
[----:B------:R-:W-:Y:S02]  /*1fa0*/  @P2 R2UR.BROADCAST UR8, R3 ;  /* 0x00000000030822ca */ /* 0x000fe400008e0000 */
[----:B------:R-:W-:-:S11]  /*1fb0*/  @P2 LOP3.LUT R11, R5, 0xffff, RZ, 0xc0, !PT ;  /* 0x0000ffff050b2812 */ /* 0x000fd600078ec0ff */
[----:B------:R-:W-:Y:S01]  /*1fc0*/  @UP0 UMOV UR36, UR8 ;  /* 0x0000000800240c82 */ /* 0x000fe20008000000 */
[----:B-1----:R-:W-:Y:S05]  /*1fd0*/  @!P0 BRA `(.L_x_34) ;  /* 0x0000000000b88947 */ /* 0x002fea0003800000 */
[----:B------:R-:W4:Y:S01]  /*1fe0*/  LDC.64 R4, c[0x0][0xb18] ;  /* 0x0002c600ff047b82 */ /* 0x000f220000000a00 */
[----:B------:R-:W-:-:S07]  /*1ff0*/  ISETP.NE.AND P3, PT, R40, 0x1, PT ;  /* 0x000000012800780c */ /* 0x000fce0003f65270 */
[----:B------:R-:W1:Y:S08]  /*2000*/  LDC.64 R6, c[0x0][0xb10] ;  /* 0x0002c400ff067b82 */ /* 0x000e700000000a00 */
[----:B------:R-:W2:Y:S08]  /*2010*/  LDC R16, c[0x0][0xb20] ;  /* 0x0002c800ff107b82 */ /* 0x000eb00000000800 */
[----:B------:R-:W3:Y:S01]  /*2020*/  LDC R18, c[0x0][0xb0c] ;  /* 0x0002c300ff127b82 */ /* 0x000ee20000000800 */
[----:B----4-:R-:W-:Y:S01]  /*2030*/  IMAD.HI.U32 R17, R0, R5, RZ ;  /* 0x0000000500117227 */ /* 0x010fe200078e00ff */
[----:B------:R-:W-:-:S03]  /*2040*/  ISETP.NE.AND P0, PT, R4, 0x1, PT ;  /* 0x000000010400780c */ /* 0x000fc60003f05270 */
[----:B------:R-:W-:-:S03]  /*2050*/  IMAD.HI.U32 R5, R11, R5, RZ ;  /* 0x000000050b057227 */ /* 0x000fc600078e00ff */
[----:B------:R-:W4:Y:S01]  /*2060*/  LDC.64 R2, c[0x0][0xb28] ;  /* 0x0002ca00ff027b82 */ /* 0x000f220000000a00 */
[----:B-1----:R-:W-:-:S04]  /*2070*/  IMAD.HI.U32 R20, R9, R6, RZ ;  /* 0x0000000609147227 */ /* 0x002fc800078e00ff */
[----:B------:R-:W-:Y:S01]  /*2080*/  IMAD.HI.U32 R22, R13, R6, RZ ;  /* 0x000000060d167227 */ /* 0x000fe200078e00ff */
[----:B------:R-:W-:Y:S02]  /*2090*/  SHF.R.U32.HI R20, RZ, R7, R20 ;  /* 0x00000007ff147219 */ /* 0x000fe40000011614 */
[-C--:B--2---:R-:W-:Y:S02]  /*20a0*/  SHF.R.U32.HI R17, RZ, R16.reuse, R17 ;  /* 0x00000010ff117219 */ /* 0x084fe40000011611 */
[----:B------:R-:W-:Y:S02]  /*20b0*/  SHF.R.U32.HI R16, RZ, R16, R5 ;  /* 0x00000010ff107219 */ /* 0x000fe40000011605 */
[----:B------:R-:W-:Y:S02]  /*20c0*/  SEL R17, R0, R17, !P0 ;  /* 0x0000001100117207 */ /* 0x000fe40004000000 */
[----:B------:R-:W-:Y:S02]  /*20d0*/  SHF.R.U32.HI R22, RZ, R7, R22 ;  /* 0x00000007ff167219 */ /* 0x000fe40000011616 */
[----:B---3--:R-:W-:-:S02]  /*20e0*/  ISETP.NE.AND P1, PT, R18, 0x1, PT ;  /* 0x000000011200780c */ /* 0x008fc40003f25270 */
[----:B------:R-:W-:Y:S02]  /*20f0*/  SEL R5, R11, R16, !P0 ;  /* 0x000000100b057207 */ /* 0x000fe40004000000 */
[----:B------:R-:W-:Y:S02]  /*2100*/  SEL R19, R9, R20, !P1 ;  /* 0x0000001409137207 */ /* 0x000fe40004800000 */
[----:B------:R-:W-:Y:S01]  /*2110*/  SEL R7, R13, R22, !P1 ;  /* 0x000000160d077207 */ /* 0x000fe20004800000 */
[----:B----4-:R-:W-:-:S04]  /*2120*/  IMAD.HI.U32 R20, R17, R2, RZ ;  /* 0x0000000211147227 */ /* 0x010fc800078e00ff */
[----:B------:R-:W-:Y:S01]  /*2130*/  IMAD.HI.U32 R6, R19, R2, RZ ;  /* 0x0000000213067227 */ /* 0x000fe200078e00ff */
[----:B------:R-:W-:-:S04]  /*2140*/  @P3 SHF.R.U32.HI R17, RZ, R3, R20 ;  /* 0x00000003ff113219 */ /* 0x000fc80000011614 */
        /* <DEDUP_REMOVED lines=8> */
[----:B------:R-:W-:-:S04]  /*21d0*/  @!P0 IMAD.HI.U32 R16, R7, R2, RZ ;  /* 0x0000000207108227 */ /* 0x000fc800078e00ff */
[----:B------:R-:W-:Y:S01]  /*21e0*/  IMAD.MOV R2, RZ, RZ, -R6 ;  /* 0x000000ffff027224 */ /* 0x000fe200078e0a06 */
[----:B------:R-:W-:-:S03]  /*21f0*/  @!P0 SHF.R.U32.HI R16, RZ, R3, R16 ;  /* 0x00000003ff108219 */ /* 0x000fc60000011610 */
[----:B------:R-:W-:Y:S01]  /*2200*/  IMAD R2, R40, R2, R5 ;  /* 0x0000000228027224 */ /* 0x000fe200078e0205 */
[----:B------:R-:W-:Y:S02]  /*2210*/  @!P0 SEL R3, R7, R16, !P3 ;  /* 0x0000001007038207 */ /* 0x000fe40005800000 */
[----:B------:R-:W-:-:S03]  /*2220*/  IADD3 R16, PT, PT, -R5, RZ, RZ ;  /* 0x000000ff05107210 */ /* 0x000fc60007ffe1ff */
[--C-:B------:R-:W-:Y:S02]  /*2230*/  @!P0 IMAD.IADD R6, R6, 0x1, -R3.reuse ;  /* 0x0000000106068824 */ /* 0x100fe400078e0a03 */
[----:B------:R-:W-:Y:S01]  /*2240*/  @!P0 IMAD R3, R2, R19, R3 ;  /* 0x0000001302038224 */ /* 0x000fe200078e0203 */
[----:B------:R-:W-:Y:S01]  /*2250*/  IADD3 R2, PT, PT, -R7, RZ, RZ ;  /* 0x000000ff07027210 */ /* 0x000fe20007ffe1ff */
[----:B------:R-:W-:Y:S02]  /*2260*/  @!P0 IMAD R5, R40, R6, R7 ;  /* 0x0000000628058224 */ /* 0x000fe400078e0207 */
[----:B------:R-:W-:Y:S02]  /*2270*/  IMAD R11, R4, R16, R11 ;  /* 0x00000010040b7224 */ /* 0x000fe400078e020b */
[----:B------:R-:W-:Y:S02]  /*2280*/  @!P0 IMAD.MOV.U32 R7, RZ, RZ, R3 ;  /* 0x000000ffff078224 */ /* 0x000fe400078e0003 */
[----:B------:R-:W-:-:S02]  /*2290*/  IMAD R2, R18, R2, R13 ;  /* 0x0000000212027224 */ /* 0x000fc400078e020d */
[----:B------:R-:W-:Y:S02]  /*22a0*/  IMAD R11, R5, R4, R11 ;  /* 0x00000004050b7224 */ /* 0x000fe400078e020b */
[----:B------:R-:W-:Y:S02]  /*22b0*/  IMAD R13, R7, R18, R2 ;  /* 0x00000012070d7224 */ /* 0x000fe400078e0202 */
.L_x_34:
[----:B------:R-:W1:Y:S02]  /*22c0*/  LDCU UR8, c[0x0][0xb30] ;  /* 0x00016600ff0877ac */ /* 0x000e640008000800 */
[----:B-1----:R-:W-:-:S09]  /*22d0*/  UISETP.NE.AND UP0, UPT, UR8, 0x1, UPT ;  /* 0x000000010800788c */ /* 0x002fd2000bf05270 */
[----:B------:R-:W-:Y:S05]  /*22e0*/  BRA.U UP0, `(.L_x_35) ;  /* 0x0000000100407547 */ /* 0x000fea000b800000 */
[----:B------:R-:W1:Y:S08]  /*22f0*/  LDC.64 R4, c[0x0][0xb10] ;  /* 0x0002c400ff047b82 */ /* 0x000e700000000a00 */
[----:B------:R-:W2:Y:S08]  /*2300*/  LDC.64 R2, c[0x0][0xb18] ;  /* 0x0002c600ff027b82 */ /* 0x000eb00000000a00 */
[----:B------:R-:W3:Y:S08]  /*2310*/  LDC R6, c[0x0][0xb20] ;  /* 0x0002c800ff067b82 */ /* 0x000ef00000000800 */
[----:B------:R-:W4:Y:S01]  /*2320*/  LDC R16, c[0x0][0xb0c] ;  /* 0x0002c300ff107b82 */ /* 0x000f220000000800 */
[----:B-1----:R-:W-:-:S05]  /*2330*/  IMAD.HI.U32 R4, R13, R4, RZ ;  /* 0x000000040d047227 */ /* 0x002fca00078e00ff */
[----:B------:R-:W-:Y:S01]  /*2340*/  SHF.R.U32.HI R4, RZ, R5, R4 ;  /* 0x00000005ff047219 */ /* 0x000fe20000011604 */
[----:B--2---:R-:W-:Y:S01]  /*2350*/  IMAD.HI.U32 R3, R11, R3, RZ ;  /* 0x000000030b037227 */ /* 0x004fe200078e00ff */
[----:B------:R-:W-:-:S04]  /*2360*/  ISETP.NE.AND P0, PT, R2, 0x1, PT ;  /* 0x000000010200780c */ /* 0x000fc80003f05270 */
[----:B---3--:R-:W-:-:S04]  /*2370*/  SHF.R.U32.HI R6, RZ, R6, R3 ;  /* 0x00000006ff067219 */ /* 0x008fc80000011603 */
[----:B------:R-:W-:Y:S02]  /*2380*/  SEL R3, R11, R6, !P0 ;  /* 0x000000060b037207 */ /* 0x000fe40004000000 */
[----:B----4-:R-:W-:-:S04]  /*2390*/  ISETP.NE.AND P1, PT, R16, 0x1, PT ;  /* 0x000000011000780c */ /* 0x010fc80003f25270 */
[----:B------:R-:W-:-:S05]  /*23a0*/  SEL R4, R13, R4, !P1 ;  /* 0x000000040d047207 */ /* 0x000fca0004800000 */
[----:B------:R-:W-:Y:S02]  /*23b0*/  IMAD.IADD R5, R3, 0x1, -R4 ;  /* 0x0000000103057824 */ /* 0x000fe400078e0a04 */
[----:B------:R-:W-:Y:S02]  /*23c0*/  IMAD.IADD R3, R4, 0x1, -R3 ;  /* 0x0000000104037824 */ /* 0x000fe400078e0a03 */
[----:B------:R-:W-:Y:S02]  /*23d0*/  IMAD R13, R5, R16, R13 ;  /* 0x00000010050d7224 */ /* 0x000fe400078e020d */
[----:B------:R-:W-:-:S07]  /*23e0*/  IMAD R11, R3, R2, R11 ;  /* 0x00000002030b7224 */ /* 0x000fce00078e020b */
.L_x_35:
[----:B------:R-:W-:Y:S01]  /*23f0*/  VIADD R14, R14, 0x1 ;  /* 0x000000010e0e7836 */ /* 0x000fe20000000000 */
[----:B------:R-:W-:Y:S01]  /*2400*/  PLOP3.LUT P1, PT, PT, PT, PT, 0x80, 0x8 ;  /* 0x000000000008781c */ /* 0x000fe20003f2f070 */
[----:B------:R-:W-:Y:S02]  /*2410*/  IMAD.IADD R21, R13, 0x1, R96 ;  /* 0x000000010d157824 */ /* 0x000fe400078e0260 */
[----:B------:R-:W-:Y:S01]  /*2420*/  IMAD.IADD R20, R11, 0x1, R94 ;  /* 0x000000010b147824 */ /* 0x000fe200078e025e */
[----:B------:R-:W-:-:S04]  /*2430*/  ISETP.NE.AND P0, PT, R14, 0x2, PT ;  /* 0x000000020e00780c */ /* 0x000fc80003f05270 */
[----:B------:R-:W-:Y:S02]  /*2440*/  SEL R3, RZ, 0x1, P0 ;  /* 0x00000001ff037807 */ /* 0x000fe40000000000 */
[----:B------:R-:W-:Y:S02]  /*2450*/  SEL R14, R14, RZ, P0 ;  /* 0x000000ff0e0e7207 */ /* 0x000fe40000000000 */
[----:B------:R-:W-:Y:S01]  /*2460*/  LOP3.LUT R12, R12, R3, RZ, 0x3c, !PT ;  /* 0x000000030c0c7212 */ /* 0x000fe200078e3cff */
[----:B------:R-:W-:Y:S06]  /*2470*/  @P2 BRA `(.L_x_36) ;  /* 0xfffffff000982947 */ /* 0x000fec000383ffff */
[----:B------:R-:W-:Y:S01]  /*2480*/  UIADD3 UR4, UPT, UPT, UR4, 0x88, URZ ;  /* 0x0000008804047890 */ /* 0x000fe2000fffe0ff */
[----:B------:R-:W-:-:S03]  /*2490*/  SHF.L.U32 R3, R15, 0x1f, RZ ;  /* 0x0000001f0f037819 */ /* 0x000fc600000006ff */
[----:B------:R-:W-:-:S09]  /*24a0*/  ULEA UR5, UR6, UR4, 0x3 ;  /* 0x0000000406057291 */ /* 0x000fd2000f8e18ff */
[----:B------:R-:W1:Y:S02]  /*24b0*/  SYNCS.PHASECHK.TRANS64.TRYWAIT P0, [UR5], R3 ;  /* 0x00000003ff0075a7 */ /* 0x000e640008001105 */
[----:B-1----:R-:W-:Y:S05]  /*24c0*/  @!P0 BRA `(.L_x_37) ;  /* 0x00000054009c8947 */ /* 0x002fea0003800000 */
.L_x_124:
[----:B------:R-:W-:-:S04]  /*24d0*/  UIADD3 UR6, UPT, UPT, UR6, 0x1, URZ ;  /* 0x0000000106067890 */ /* 0x000fc8000fffe0ff */
[----:B------:R-:W-:-:S04]  /*24e0*/  UISETP.NE.AND UP0, UPT, UR6, 0x11, UPT ;  /* 0x000000110600788c */ /* 0x000fc8000bf05270 */
[----:B------:R-:W-:Y:S02]  /*24f0*/  USEL UR7, URZ, 0x1, UP0 ;  /* 0x00000001ff077887 */ /* 0x000fe40008000000 */
[----:B------:R-:W-:-:S04]  /*2500*/  USEL UR6, UR6, URZ, UP0 ;  /* 0x000000ff06067287 */ /* 0x000fc80008000000 */
[----:B------:R-:W-:Y:S01]  /*2510*/  ULEA UR5, UR6, UR4, 0x3 ;  /* 0x0000000406057291 */ /* 0x000fe2000f8e18ff */
[----:B------:R-:W-:-:S04]  /*2520*/  LOP3.LUT R2, R15, UR7, RZ, 0x3c, !PT ;  /* 0x000000070f027c12 */ /* 0x000fc8000f8e3cff */
[----:B-1----:R-:W-:-:S04]  /*2530*/  SHF.L.U32 R3, R2, 0x1f, RZ ;  /* 0x0000001f02037819 */ /* 0x002fc800000006ff */
[----:B------:R-:W1:Y:S02]  /*2540*/  SYNCS.PHASECHK.TRANS64.TRYWAIT P0, [UR5], R3 ;  /* 0x00000003ff0075a7 */ /* 0x000e640008001105 */
[----:B-1----:R-:W-:Y:S05]  /*2550*/  @!P0 BRA `(.L_x_38) ;  /* 0x0000005400908947 */ /* 0x002fea0003800000 */
.L_x_126:
        /* <DEDUP_REMOVED lines=9> */
.L_x_128:
        /* <DEDUP_REMOVED lines=9> */
.L_x_130:
        /* <DEDUP_REMOVED lines=9> */
.L_x_132:
        /* <DEDUP_REMOVED lines=9> */
.L_x_134:
        /* <DEDUP_REMOVED lines=9> */
.L_x_136:
        /* <DEDUP_REMOVED lines=9> */
.L_x_138:
        /* <DEDUP_REMOVED lines=9> */
.L_x_140:
        /* <DEDUP_REMOVED lines=9> */
.L_x_142:
        /* <DEDUP_REMOVED lines=9> */
.L_x_144:
        /* <DEDUP_REMOVED lines=9> */
.L_x_146:
        /* <DEDUP_REMOVED lines=9> */
.L_x_148:
        /* <DEDUP_REMOVED lines=9> */
.L_x_150:
        /* <DEDUP_REMOVED lines=9> */
.L_x_152:
        /* <DEDUP_REMOVED lines=9> */
.L_x_154:
[----:B------:R-:W-:-:S04]  /*2d40*/  UIADD3 UR6, UPT, UPT, UR6, 0x1, URZ ;  /* 0x0000000106067890 */ /* 0x000fc8000fffe0ff */
[----:B------:R-:W-:-:S04]  /*2d50*/  UISETP.NE.AND UP0, UPT, UR6, 0x11, UPT ;  /* 0x000000110600788c */ /* 0x000fc8000bf05270 */
[----:B------:R-:W-:Y:S02]  /*2d60*/  USEL UR5, URZ, 0x1, UP0 ;  /* 0x00000001ff057887 */ /* 0x000fe40008000000 */
[----:B------:R-:W-:-:S04]  /*2d70*/  USEL UR6, UR6, URZ, UP0 ;  /* 0x000000ff06067287 */ /* 0x000fc80008000000 */
[----:B------:R-:W-:Y:S01]  /*2d80*/  ULEA UR6, UR6, UR4, 0x3 ;  /* 0x0000000406067291 */ /* 0x000fe2000f8e18ff */
[----:B-1----:R-:W-:-:S04]  /*2d90*/  LOP3.LUT R3, R2, UR5, RZ, 0x3c, !PT ;  /* 0x0000000502037c12 */ /* 0x002fc8000f8e3cff */
[----:B------:R-:W-:Y:S01]  /*2da0*/  SHF.L.U32 R3, R3, 0x1f, RZ ;  /* 0x0000001f03037819 */ /* 0x000fe200000006ff */
[----:B----4-:R-:W-:-:S07]  /*2db0*/  IMAD.U32 R0, RZ, RZ, UR6 ;  /* 0x00000006ff007e24 */ /* 0x010fce000f8e00ff */
.L_x_53:
[----:B-1----:R1:W2:Y:S02]  /*2dc0*/  SYNCS.PHASECHK.TRANS64.TRYWAIT P0, [R0+URZ], R3 ;  /* 0x00000003000075a7 */ /* 0x0022a400080011ff */
[----:B--2---:R-:W-:Y:S05]  /*2dd0*/  @!P0 NANOSLEEP.SYNCS 0x989680 ;  /* 0x009896800000895d */ /* 0x004fea0003900000 */
[----:B------:R-:W2:Y:S02]  /*2de0*/  @!P0 SYNCS.PHASECHK.TRANS64 P0, [R0+URZ], R3 ;  /* 0x00000003000085a7 */ /* 0x000ea400080010ff */
[----:B--2---:R-:W-:Y:S05]  /*2df0*/  @P0 EXIT ;  /* 0x000000000000094d */ /* 0x004fea0003800000 */
[----:B------:R-:W-:Y:S05]  /*2e00*/  BRA `(.L_x_53) ;  /* 0xfffffffc00ec7947 */ /* 0x000fea000383ffff */
.L_x_18:
[----:B------:R-:W-:-:S04]  /*2e10*/  UISETP.NE.AND UP1, UPT, UR37, URZ, UPT ;  /* 0x000000ff2500728c */ /* 0x000fc8000bf25270 */
[----:B------:R-:W-:-:S09]  /*2e20*/  UISETP.NE.OR UP1, UPT, UR8, 0x1, UP1 ;  /* 0x000000010800788c */ /* 0x000fd20008f25670 */
[----:B------:R-:W-:Y:S05]  /*2e30*/  BRA.U UP1, `(.L_x_54) ;  /* 0x0000000501487547 */ /* 0x000fea000b800000 */
[----:B------:R-:W-:Y:S01]  /*2e40*/  ISETP.NE.AND P2, PT, R2, RZ, PT ;  /* 0x000000ff0200720c */ /* 0x000fe20003f45270 */
[----:B------:R-:W-:Y:S01]  /*2e50*/  IMAD.MOV.U32 R12, RZ, RZ, 0x1 ;  /* 0x00000001ff0c7424 */ /* 0x000fe200078e00ff */
[----:B------:R-:W-:Y:S02]  /*2e60*/  CS2R R10, SRZ ;  /* 0x00000000000a7805 */ /* 0x000fe4000001ff00 */
[----:B------:R-:W-:Y:S01]  /*2e70*/  CS2R R8, SRZ ;  /* 0x0000000000087805 */ /* 0x000fe2000001ff00 */
[----:B------:R-:W-:Y:S01]  /*2e80*/  UMOV UR4, 0x400 ;  /* 0x0000040000047882 */ /* 0x000fe20000000000 */
[----:B------:R-:W-:Y:S01]  /*2e90*/  UMOV UR6, URZ ;  /* 0x000000ff00067c82 */ /* 0x000fe20008000000 */
[----:B------:R-:W-:-:S12]  /*2ea0*/  ULEA UR37, UR37, UR4, 0x18 ;  /* 0x0000000425257291 */ /* 0x000fd8000f8ec0ff */
.L_x_58:
[----:B------:R-:W-:Y:S02]  /*2eb0*/  LEA R0, R8, UR37, 0x3 ;  /* 0x0000002508007c11 */ /* 0x000fe4000f8e18ff */
[----:B------:R-:W-:-:S03]  /*2ec0*/  SHF.L.U32 R5, R9, 0x1f, RZ ;  /* 0x0000001f09057819 */ /* 0x000fc600000006ff */
[----:B------:R-:W-:Y:S01]  /*2ed0*/  VIADD R4, R0, 0x1b0 ;  /* 0x000001b000047836 */ /* 0x000fe20000000000 */
[----:B------:R-:W1:Y:S02]  /*2ee0*/  SYNCS.PHASECHK.TRANS64.TRYWAIT P0, [R0+URZ+0x1a0], R5 ;  /* 0x0001a005000075a7 */ /* 0x000e6400080011ff */
[----:B-1----:R-:W-:Y:S05]  /*2ef0*/  @!P0 BRA `(.L_x_55) ;  /* 0x0000005000908947 */ /* 0x002fea0003800000 */
.L_x_155:
[----:B------:R-:W-:Y:S01]  /*2f00*/  ULEA UR5, UR6, UR37, 0x3 ;  /* 0x0000002506057291 */ /* 0x000fe2000f8e18ff */
[----:B------:R-:W-:Y:S02]  /*2f10*/  PRMT R4, RZ, 0x654, R4 ;  /* 0x00000654ff047816 */ /* 0x000fe40000000004 */
[----:B-1----:R-:W-:Y:S01]  /*2f20*/  SHF.L.U32 R5, R12, 0x1f, RZ ;  /* 0x0000001f0c057819 */ /* 0x002fe200000006ff */
[----:B------:R-:W-:Y:S01]  /*2f30*/  UIADD3 UR4, UPT, UPT, UR5, 0x140, URZ ;  /* 0x0000014005047890 */ /* 0x000fe2000fffe0ff */
[----:B------:R1:W-:Y:S05]  /*2f40*/  SYNCS.ARRIVE.TRANS64.RED.A1T0 RZ, [R4+URZ], RZ ;  /* 0x000000ff04ff79a7 */ /* 0x0003ea00081004ff */
[----:B------:R-:W-:Y:S01]  /*2f50*/  IMAD.U32 R7, RZ, RZ, UR4 ;  /* 0x00000004ff077e24 */ /* 0x000fe2000f8e00ff */
[----:B------:R-:W2:Y:S04]  /*2f60*/  SYNCS.PHASECHK.TRANS64.TRYWAIT P0, [UR5+0x150], R5 ;  /* 0x00015005ff0075a7 */ /* 0x000ea80008001105 */
[----:B------:R-:W-:Y:S01]  /*2f70*/  PRMT R6, R2, 0x654, R7 ;  /* 0x0000065402067816 */ /* 0x000fe20000000007 */
[----:B-1----:R-:W-:Y:S01]  /*2f80*/  @!P2 IMAD.MOV.U32 R4, RZ, RZ, 0x10 ;  /* 0x00000010ff04a424 */ /* 0x002fe200078e00ff */
[----:B--2---:R-:W-:Y:S06]  /*2f90*/  @!P0 BRA `(.L_x_56) ;  /* 0x00000050007c8947 */ /* 0x004fec0003800000 */
.L_x_157:
[----:B------:R-:W-:Y:S01]  /*2fa0*/  ULEA UR4, UR6, UR37, 0x4 ;  /* 0x0000002506047291 */ /* 0x000fe2000f8e20ff */
[----:B------:R-:W-:Y:S01]  /*2fb0*/  SEL R3, R6, R3, !P2 ;  /* 0x0000000306037207 */ /* 0x000fe20005000000 */
[----:B------:R-:W-:Y:S01]  /*2fc0*/  UIADD3 UR5, UPT, UPT, UR5, 0x140, URZ ;  /* 0x0000014005057890 */ /* 0x000fe2000fffe0ff */
[----:B-1----:R-:W-:Y:S01]  /*2fd0*/  LEA R0, R11, UR37, 0x3 ;  /* 0x000000250b007c11 */ /* 0x002fe2000f8e18ff */
[----:B------:R-:W-:Y:S01]  /*2fe0*/  UIADD3 UR4, UPT, UPT, UR4, 0x1d0, URZ ;  /* 0x000001d004047890 */ /* 0x000fe2000fffe0ff */
[----:B------:R-:W-:Y:S01]  /*2ff0*/  SHF.L.U32 R5, R10, 0x1f, RZ ;  /* 0x0000001f0a057819 */ /* 0x000fe200000006ff */
[----:B------:R1:W-:Y:S01]  /*3000*/  @!P2 SYNCS.ARRIVE.TRANS64.RED RZ, [R3+URZ], R4 ;  /* 0x0000000403ffa9a7 */ /* 0x0003e200080004ff */
[----:B------:R-:W-:Y:S01]  /*3010*/  UIADD3 UR6, UPT, UPT, UR6, 0x1, URZ ;  /* 0x0000000106067890 */ /* 0x000fe2000fffe0ff */
[----:B------:R-:W-:-:S03]  /*3020*/  VIADD R8, R8, 0x1 ;  /* 0x0000000108087836 */ /* 0x000fc60000000000 */
[----:B------:R-:W-:Y:S02]  /*3030*/  UISETP.NE.AND UP0, UPT, UR6, 0x2, UPT ;  /* 0x000000020600788c */ /* 0x000fe4000bf05270 */
[----:B------:R-:W-:Y:S06]  /*3040*/  UGETNEXTWORKID.BROADCAST [UR4], [UR5] ;  /* 0x00000000040073ca */ /* 0x000fec0008000100 */
[----:B------:R-:W-:Y:S01]  /*3050*/  USEL UR4, URZ, 0x1, UP0 ;  /* 0x00000001ff047887 */ /* 0x000fe20008000000 */
[----:B------:R-:W-:Y:S01]  /*3060*/  ISETP.NE.AND P0, PT, R8, 0x2, PT ;  /* 0x000000020800780c */ /* 0x000fe20003f05270 */
[----:B------:R-:W-:Y:S01]  /*3070*/  USEL UR6, UR6, URZ, UP0 ;  /* 0x000000ff06067287 */ /* 0x000fe20008000000 */
[----:B------:R-:W2:Y:S03]  /*3080*/  SYNCS.PHASECHK.TRANS64.TRYWAIT P1, [R0+URZ+0x140], R5 ;  /* 0x00014005000075a7 */ /* 0x000ea600080211ff */
[----:B------:R-:W-:Y:S01]  /*3090*/  LOP3.LUT R12, R12, UR4, RZ, 0x3c, !PT ;  /* 0x000000040c0c7c12 */ /* 0x000fe2000f8e3cff */
[----:B-12---:R-:W-:Y:S07]  /*30a0*/  @!P1 BRA `(.L_x_57) ;  /* 0x0000005000509947 */ /* 0x006fee0003800000 */
.L_x_158:
[C---:B------:R-:W-:Y:S01]  /*30b0*/  LEA R4, R11.reuse, UR37, 0x4 ;  /* 0x000000250b047c11 */ /* 0x040fe2000f8e20ff */
[----:B-1----:R-:W-:Y:S01]  /*30c0*/  VIADD R0, R0, 0x150 ;  /* 0x0000015000007836 */ /* 0x002fe20000000000 */
[----:B------:R-:W-:Y:S01]  /*30d0*/  SEL R8, R8, RZ, P0 ;  /* 0x000000ff08087207 */ /* 0x000fe20000000000 */
[----:B------:R-:W-:-:S03]  /*30e0*/  VIADD R11, R11, 0x1 ;  /* 0x000000010b0b7836 */ /* 0x000fc60000000000 */
[----:B------:R-:W1:Y:S01]  /*30f0*/  LDS.128 R4, [R4+0x1d0] ;  /* 0x0001d00004047984 */ /* 0x000e620000000c00 */
[----:B------:R-:W-:Y:S02]  /*3100*/  PRMT R0, RZ, 0x654, R0 ;  /* 0x00000654ff007816 */ /* 0x000fe40000000000 */
[C---:B------:R-:W-:Y:S01]  /*3110*/  ISETP.NE.AND P1, PT, R11.reuse, 0x2, PT ;  /* 0x000000020b00780c */ /* 0x040fe20003f25270 */
[----:B------:R-:W-:Y:S01]  /*3120*/  @!PT LDS RZ, [RZ] ;  /* 0x00000000fffff984 */ /* 0x000fe20000000800 */
[----:B------:R-:W-:Y:S01]  /*3130*/  @!PT LDS RZ, [RZ] ;  /* 0x00000000fffff984 */ /* 0x000fe20000000800 */
[----:B------:R-:W-:Y:S01]  /*3140*/  @!PT LDS RZ, [RZ] ;  /* 0x00000000fffff984 */ /* 0x000fe20000000800 */
[----:B------:R-:W-:Y:S01]  /*3150*/  @!PT LDS RZ, [RZ] ;  /* 0x00000000fffff984 */ /* 0x000fe20000000800 */
[----:B------:R2:W-:Y:S06]  /*3160*/  MEMBAR.ALL.CTA ;  /* 0x0000000000007992 */ /* 0x0005ec0000008000 */
[----:B--2---:R-:W2:Y:S01]  /*3170*/  FENCE.VIEW.ASYNC.S ;  /* 0x00000000000073c6 */ /* 0x004ea20000000000 */
[----:B------:R-:W-:Y:S01]  /*3180*/  SEL R11, R11, RZ, P1 ;  /* 0x000000ff0b0b7207 */ /* 0x000fe20000800000 */
[----:B--2---:R2:W-:Y:S01]  /*3190*/  SYNCS.ARRIVE.TRANS64.RED.A1T0 RZ, [R0+URZ], RZ ;  /* 0x000000ff00ff79a7 */ /* 0x0045e200081004ff */
[----:B-1----:R-:W-:-:S02]  /*31a0*/  LOP3.LUT P3, RZ, R6, 0x1, RZ, 0xc0, !PT ;  /* 0x0000000106ff7812 */ /* 0x002fc4000786c0ff */
[----:B------:R-:W-:-:S04]  /*31b0*/  SEL R5, RZ, 0x1, P1 ;  /* 0x00000001ff057807 */ /* 0x000fc80000800000 */
[----:B------:R-:W-:Y:S02]  /*31c0*/  LOP3.LUT R10, R10, R5, RZ, 0x3c, !PT ;  /* 0x000000050a0a7212 */ /* 0x000fe400078e3cff */
[----:B--2---:R-:W-:-:S04]  /*31d0*/  SEL R0, RZ, 0x1, P0 ;  /* 0x00000001ff007807 */ /* 0x004fc80000000000 */
[----:B------:R-:W-:Y:S01]  /*31e0*/  LOP3.LUT R9, R9, R0, RZ, 0x3c, !PT ;  /* 0x0000000009097212 */ /* 0x000fe200078e3cff */
[----:B------:R-:W-:Y:S06]  /*31f0*/  @P3 BRA `(.L_x_58) ;  /* 0xfffffffc002c3947 */ /* 0x000fec000383ffff */
[----:B------:R-:W-:Y:S01]  /*3200*/  ULEA UR5, UR6, UR37, 0x3 ;  /* 0x0000002506057291 */ /* 0x000fe2000f8e18ff */
[----:B------:R-:W-:-:S08]  /*3210*/  SHF.L.U32 R3, R12, 0x1f, RZ ;  /* 0x0000001f0c037819 */ /* 0x000fd000000006ff */
[----:B------:R-:W1:Y:S02]  /*3220*/  SYNCS.PHASECHK.TRANS64 P0, [UR5+0x150], R3 ;  /* 0x00015003ff0075a7 */ /* 0x000e640008001005 */
[----:B-1----:R-:W-:Y:S05]  /*3230*/  @P0 BRA `(.L_x_59) ;  /* 0x0000000000080947 */ /* 0x002fea0003800000 */
[----:B------:R-:W1:Y:S02]  /*3240*/  SYNCS.PHASECHK.TRANS64.TRYWAIT P0, [UR5+0x150], R3 ;  /* 0x00015003ff0075a7 */ /* 0x000e640008001105 */
[----:B-1----:R-:W-:Y:S05]  /*3250*/  @!P0 BRA `(.L_x_60) ;  /* 0x0000004c00f88947 */ /* 0x002fea0003800000 */
.L_x_59:
[----:B------:R-:W-:-:S04]  /*3260*/  UIADD3 UR4, UPT, UPT, UR6, 0x1, URZ ;  /* 0x0000000106047890 */ /* 0x000fc8000fffe0ff */
[----:B------:R-:W-:-:S04]  /*3270*/  UISETP.NE.AND UP0, UPT, UR4, 0x2, UPT ;  /* 0x000000020400788c */ /* 0x000fc8000bf05270 */
[----:B------:R-:W-:Y:S02]  /*3280*/  USEL UR7, URZ, 0x1, UP0 ;  /* 0x00000001ff077887 */ /* 0x000fe40008000000 */
[----:B------:R-:W-:-:S04]  /*3290*/  USEL UR4, UR4, URZ, UP0 ;  /* 0x000000ff04047287 */ /* 0x000fc80008000000 */
[----:B------:R-:W-:Y:S01]  /*32a0*/  ULEA UR4, UR4, UR37, 0x3 ;  /* 0x0000002504047291 */ /* 0x000fe2000f8e18ff */
[----:B-1----:R-:W-:-:S04]  /*32b0*/  LOP3.LUT R3, R12, UR7, RZ, 0x3c, !PT ;  /* 0x000000070c037c12 */ /* 0x002fc8000f8e3cff */
[----:B------:R-:W-:-:S04]  /*32c0*/  SHF.L.U32 R0, R3, 0x1f, RZ ;  /* 0x0000001f03007819 */ /* 0x000fc800000006ff */
[----:B------:R-:W1:Y:S02]  /*32d0*/  SYNCS.PHASECHK.TRANS64 P0, [UR4+0x150], R0 ;  /* 0x00015000ff0075a7 */ /* 0x000e640008001004 */
[----:B-1----:R-:W-:Y:S05]  /*32e0*/  @P0 EXIT ;  /* 0x000000000000094d */ /* 0x002fea0003800000 */
[----:B------:R-:W-:Y:S02]  /*32f0*/  SHF.L.U32 R3, R3, 0x1f, RZ ;  /* 0x0000001f03037819 */ /* 0x000fe400000006ff */
[----:B------:R-:W-:-:S07]  /*3300*/  MOV R0, UR4 ;  /* 0x0000000400007c02 */ /* 0x000fce0008000f00 */
.L_x_61:
[----:B-1----:R1:W2:Y:S02]  /*3310*/  SYNCS.PHASECHK.TRANS64.TRYWAIT P0, [R0+URZ+0x150], R3 ;  /* 0x00015003000075a7 */ /* 0x0022a400080011ff */
[----:B--2---:R-:W-:Y:S05]  /*3320*/  @!P0 NANOSLEEP.SYNCS 0x989680 ;  /* 0x009896800000895d */ /* 0x004fea0003900000 */
[----:B------:R-:W2:Y:S02]  /*3330*/  @!P0 SYNCS.PHASECHK.TRANS64 P0, [R0+URZ+0x150], R3 ;  /* 0x00015003000085a7 */ /* 0x000ea400080010ff */
[----:B--2---:R-:W-:Y:S05]  /*3340*/  @P0 EXIT ;  /* 0x000000000000094d */ /* 0x004fea0003800000 */
[----:B------:R-:W-:Y:S05]  /*3350*/  BRA `(.L_x_61) ;  /* 0xfffffffc00ec7947 */ /* 0x000fea000383ffff */
.L_x_54:
[----:B------:R-:W-:-:S09]  /*3360*/  UISETP.NE.AND UP1, UPT, UR8, URZ, UPT ;  /* 0x000000ff0800728c */ /* 0x000fd2000bf25270 */
[----:B------:R-:W-:Y:S05]  /*3370*/  BRA.U UP1, `(.L_x_62) ;  /* 0x0000000d01947547 */ /* 0x000fea000b800000 */
[----:B------:R-:W-:Y:S01]  /*3380*/  UMOV UR4, 0x40 ;  /* 0x0000004000047882 */ /* 0x000fe20000000000 */
[----:B------:R-:W-:Y:S01]  /*3390*/  NOP ;  /* 0x0000000000007918 */ /* 0x000fe20000000000 */
[----:B------:R-:W-:Y:S01]  /*33a0*/  ULEA UR4, UR37, UR4, 0x18 ;  /* 0x0000000425047291 */ /* 0x000fe2000f8ec0ff */
[----:B------:R-:W-:Y:S02]  /*33b0*/  UMOV UR5, 0x400 ;  /* 0x0000040000057882 */ /* 0x000fe40000000000 */
[----:B------:R-:W-:-:S06]  /*33c0*/  ULEA UR37, UR37, UR5, 0x18 ;  /* 0x0000000525257291 */ /* 0x000fcc000f8ec0ff */
[----:B------:R-:W1:Y:S02]  /*33d0*/  LDS.U8 R0, [UR4+0x1c] ;  /* 0x00001c04ff007984 */ /* 0x000e640008000000 */
[----:B-1----:R-:W-:-:S13]  /*33e0*/  ISETP.NE.AND P0, PT, R0, RZ, PT ;  /* 0x000000ff0000720c */ /* 0x002fda0003f05270 */
[----:B------:R-:W-:Y:S05]  /*33f0*/  @P0 BRA `(.L_x_63) ;  /* 0x0000000000580947 */ /* 0x000fea0003800000 */
[----:B------:R-:W-:-:S13]  /*3400*/  ELECT P0, URZ, PT ;  /* 0x0000000000ff782f */ /* 0x000fda0003800000 */
[----:B------:R-:W-:Y:S05]  /*3410*/  @!P0 BRA `(.L_x_64) ;  /* 0x0000000000608947 */ /* 0x000fea0003800000 */
[----:B------:R-:W-:Y:S01]  /*3420*/  UMOV UR5, 0x10 ;  /* 0x0000001000057882 */ /* 0x000fe20000000000 */
[----:B------:R-:W-:Y:S01]  /*3430*/  HFMA2 R0, -RZ, RZ, 0, 5.9604644775390625e-08 ;  /* 0x00000001ff007431 */ /* 0x000fe200000001ff */
[----:B------:R-:W-:-:S03]  /*3440*/  MOV R2, 0xffff ;  /* 0x0000ffff00027802 */ /* 0x000fc60000000f00 */
[----:B------:R-:W-:Y:S04]  /*3450*/  DEPBAR.LE SB1, 0x36 ;  /* 0x00009d800000791a */ /* 0x000fe80000000000 */
[----:B------:R-:W1:Y:S02]  /*3460*/  UTCATOMSWS.FIND_AND_SET.ALIGN UP0, UR5, UR5 ;  /* 0x00000005000575e3 */ /* 0x000e640008000800 */
[----:B-1----:R-:W-:Y:S01]  /*3470*/  MOV R3, UR5 ;  /* 0x0000000500037c02 */ /* 0x002fe20008000f00 */
[----:B------:R-:W-:Y:S06]  /*3480*/  BRA.U UP0, `(.L_x_65) ;  /* 0x0000000100187547 */ /* 0x000fec000b800000 */
.L_x_66:
[----:B------:R-:W-:Y:S05]  /*3490*/  NANOSLEEP 0x64 ;  /* 0x000000640000795d */ /* 0x000fea0003800000 */
[----:B------:R-:W-:-:S05]  /*34a0*/  UMOV UR5, 0x10 ;  /* 0x0000001000057882 */ /* 0x000fca0000000000 */
[----:B------:R-:W-:Y:S04]  /*34b0*/  DEPBAR.LE SB1, 0x36 ;  /* 0x00009d800000791a */ /* 0x000fe80000000000 */
[----:B------:R-:W1:Y:S02]  /*34c0*/  UTCATOMSWS.FIND_AND_SET.ALIGN UP0, UR5, UR5 ;  /* 0x00000005000575e3 */ /* 0x000e640008000800 */
[----:B-1----:R-:W-:Y:S01]  /*34d0*/  MOV R3, UR5 ;  /* 0x0000000500037c02 */ /* 0x002fe20008000f00 */
[----:B------:R-:W-:Y:S05]  /*34e0*/  BRA.U !UP0, `(.L_x_66) ;  /* 0xfffffffd08e87547 */ /* 0x000fea000b83ffff */
.L_x_65:
[-C--:B------:R-:W-:Y:S02]  /*34f0*/  SHF.L.U32 R2, R2, R3.reuse, RZ ;  /* 0x0000000302027219 */ /* 0x080fe400000006ff */
[----:B------:R-:W-:Y:S01]  /*3500*/  SHF.L.U32 R0, R0, R3, RZ ;  /* 0x0000000300007219 */ /* 0x000fe200000006ff */
[----:B------:R-:W-:Y:S02]  /*3510*/  IMAD.SHL.U32 R3, R3, 0x20, RZ ;  /* 0x0000002003037824 */ /* 0x000fe400078e00ff */
[----:B------:R1:W-:Y:S04]  /*3520*/  ATOMS.OR RZ, [UR4+0x14], R2 ;  /* 0x00001402ffff798c */ /* 0x0003e8000b000004 */
[----:B------:R1:W-:Y:S04]  /*3530*/  ATOMS.OR RZ, [UR4+0x18], R0 ;  /* 0x00001800ffff798c */ /* 0x0003e8000b000004 */
[----:B------:R1:W-:Y:S01]  /*3540*/  STS [UR37+0x1f0], R3 ;  /* 0x0001f003ff007988 */ /* 0x0003e20008000825 */
[----:B------:R-:W-:Y:S05]  /*3550*/  BRA `(.L_x_64) ;  /* 0x0000000000107947 */ /* 0x000fea0003800000 */
.L_x_63:
[----:B------:R-:W-:Y:S02]  /*3560*/  MOV R0, 0xffffffff ;  /* 0xffffffff00007802 */ /* 0x000fe40000000f00 */
[----:B------:R-:W-:-:S03]  /*3570*/  MOV R2, 0x35a0 ;  /* 0x000035a000027802 */ /* 0x000fc60000000f00 */
[----:B------:R1:W-:Y:S04]  /*3580*/  STS [UR37+0x1f0], R0 ;  /* 0x0001f000ff007988 */ /* 0x0003e80008000825 */
[----:B-1-3-5:R-:W-:Y:S05]  /*3590*/  CALL.REL.NOINC `($__internal_1_$__cuda_sm10x_tcgen05_guardrail_trap_phase_invalid_during_alloc) ;  /* 0x0000005000b47944 */ /* 0x02afea0003c00000 */
.L_x_64:
[----:B------:R-:W-:Y:S05]  /*35a0*/  WARPSYNC.ALL ;  /* 0x0000000000007948 */ /* 0x000fea0003800000 */
[----:B------:R-:W2:Y:S01]  /*35b0*/  S2UR UR6, SR_CgaCtaId ;  /* 0x00000000000679c3 */ /* 0x000ea20000008800 */
[----:B------:R-:W-:Y:S01]  /*35c0*/  UMOV UR4, 0x400 ;  /* 0x0000040000047882 */ /* 0x000fe20000000000 */
[----:B------:R-:W-:-:S06]  /*35d0*/  NOP ;  /* 0x0000000000007918 */ /* 0x000fcc0000000000 */
[----:B------:R-:W-:Y:S06]  /*35e0*/  BAR.ARV 0x6, 0xa0 ;  /* 0x0182800000007b1d */ /* 0x000fec0000002000 */
[----:B------:R-:W4:Y:S01]  /*35f0*/  LDCU UR7, c[0x0][0x38c] ;  /* 0x00007180ff0777ac */ /* 0x000f220008000800 */
[----:B------:R-:W-:Y:S01]  /*3600*/  IMAD.MOV.U32 R11, RZ, RZ, 0x1 ;  /* 0x00000001ff0b7424 */ /* 0x000fe200078e00ff */
[----:B------:R-:W-:Y:S01]  /*3610*/  CS2R R8, SRZ ;  /* 0x0000000000087805 */ /* 0x000fe2000001ff00 */
[----:B------:R-:W-:Y:S01]  /*3620*/  IMAD.MOV.U32 R10, RZ, RZ, RZ ;  /* 0x000000ffff0a7224 */ /* 0x000fe200078e00ff */
[----:B------:R-:W-:Y:S01]  /*3630*/  UMOV UR18, URZ ;  /* 0x000000ff00127c82 */ /* 0x000fe20008000000 */
[----:B------:R-:W-:Y:S01]  /*3640*/  UMOV UR17, URZ ;  /* 0x000000ff00117c82 */ /* 0x000fe20008000000 */
[----:B------:R-:W-:Y:S01]  /*3650*/  UMOV UR22, 0x0 ;  /* 0x0000000000167882 */ /* 0x000fe20000000000 */
[----:B------:R-:W-:Y:S01]  /*3660*/  UMOV UR23, 0x4200010 ;  /* 0x0420001000177882 */ /* 0x000fe20000000000 */
[----:B------:R-:W-:Y:S01]  /*3670*/  UMOV UR20, 0x0 ;  /* 0x0000000000147882 */ /* 0x000fe20000000000 */
[----:B------:R-:W-:Y:S01]  /*3680*/  UMOV UR21, 0x4200010 ;  /* 0x0420001000157882 */ /* 0x000fe20000000000 */
[----:B--2---:R-:W-:Y:S01]  /*3690*/  ULEA UR6, UR6, UR4, 0x18 ;  /* 0x0000000406067291 */ /* 0x004fe2000f8ec0ff */
[----:B------:R-:W2:Y:S03]  /*36a0*/  LDCU UR4, c[0x0][0x38c] ;  /* 0x00007180ff0477ac */ /* 0x000ea60008000800 */
[----:B------:R-:W-:-:S02]  /*36b0*/  UIADD3 UR11, UPT, UPT, UR6, 0x4400, URZ ;  /* 0x00004400060b7890 */ /* 0x000fc4000fffe0ff */
[----:B----4-:R-:W-:-:S03]  /*36c0*/  UIADD3 UR7, UPT, UPT, UR7, 0x3f, URZ ;  /* 0x0000003f07077890 */ /* 0x010fc6000fffe0ff */
[----:B-1----:R-:W1:Y:S01]  /*36d0*/  LDS R0, [UR6+0x1f0] ;  /* 0x0001f006ff007984 */ /* 0x002e620008000800 */
[----:B------:R-:W-:Y:S02]  /*36e0*/  UIADD3 UR12, UPT, UPT, UR6, 0x15400, URZ ;  /* 0x00015400060c7890 */ /* 0x000fe4000fffe0ff */
[----:B------:R-:W-:Y:S02]  /*36f0*/  USHF.R.S32.HI UR5, URZ, 0x1f, UR7 ;  /* 0x0000001fff057899 */ /* 0x000fe40008011407 */
[----:B------:R-:W-:Y:S02]  /*3700*/  USHF.R.U32.HI UR11, URZ, 0x4, UR11 ;  /* 0x00000004ff0b7899 */ /* 0x000fe4000801160b */
[----:B------:R-:W-:Y:S02]  /*3710*/  ULEA.HI UR5, UR5, UR7, URZ, 0x6 ;  /* 0x0000000705057291 */ /* 0x000fe4000f8f30ff */
[----:B------:R-:W-:Y:S02]  /*3720*/  USHF.R.U32.HI UR12, URZ, 0x4, UR12 ;  /* 0x00000004ff0c7899 */ /* 0x000fe4000801160c */
[----:B------:R-:W-:-:S02]  /*3730*/  USHF.R.S32.HI UR5, URZ, 0x6, UR5 ;  /* 0x00000006ff057899 */ /* 0x000fc40008011405 */
[----:B------:R-:W-:Y:S02]  /*3740*/  ULOP3.LUT UR11, UR11, 0x3fff, URZ, 0xc0, !UPT ;  /* 0x00003fff0b0b7892 */ /* 0x000fe4000f8ec0ff */
[----:B------:R-:W-:Y:S02]  /*3750*/  UISETP.LT.AND UP0, UPT, UR5, 0x1, UPT ;  /* 0x000000010500788c */ /* 0x000fe4000bf01270 */
[----:B------:R-:W-:Y:S02]  /*3760*/  ULOP3.LUT UR12, UR12, 0x3fff, URZ, 0xc0, !UPT ;  /* 0x00003fff0c0c7892 */ /* 0x000fe4000f8ec0ff */
[----:B------:R-:W-:Y:S02]  /*3770*/  USEL UR10, UR5, 0x1, !UP0 ;  /* 0x00000001050a7887 */ /* 0x000fe4000c000000 */
[----:B------:R-:W-:Y:S02]  /*3780*/  ULOP3.LUT UR11, UR11, 0x10000, URZ, 0xfc, !UPT ;  /* 0x000100000b0b7892 */ /* 0x000fe4000f8efcff */
[----:B------:R-:W-:-:S02]  /*3790*/  ULOP3.LUT UR12, UR12, 0x10000, URZ, 0xfc, !UPT ;  /* 0x000100000c0c7892 */ /* 0x000fc4000f8efcff */
[----:B------:R-:W-:Y:S02]  /*37a0*/  UIADD3 UR10, UPT, UPT, -UR10, URZ, URZ ;  /* 0x000000ff0a0a7290 */ /* 0x000fe4000fffe1ff */
[----:B--2---:R-:W-:Y:S01]  /*37b0*/  UISETP.GE.AND UP3, UPT, UR4, 0x1, UPT ;  /* 0x000000010400788c */ /* 0x004fe2000bf66270 */
[----:B-1----:R-:W-:-:S15]  /*37c0*/  R2UR UR19, R0 ;  /* 0x00000000001372ca */ /* 0x002fde00000e0000 */
.L_x_73:
[----:B------:R-:W-:Y:S02]  /*37d0*/  LEA R0, R10, UR6, 0x3 ;  /* 0x000000060a007c11 */ /* 0x000fe4000f8e18ff */
[----:B------:R-:W-:Y:S02]  /*37e0*/  SHF.L.U32 R5, R9, 0x1f, RZ ;  /* 0x0000001f09057819 */ /* 0x000fe400000006ff */
[----:B------:R-:W-:Y:S01]  /*37f0*/  PLOP3.LUT P0, PT, PT, PT, UP3, 0x80, 0x8 ;  /* 0x000000000008781c */ /* 0x000fe20003f0f038 */
[----:B------:R-:W-:Y:S01]  /*3800*/  VIADD R3, R0, 0x150 ;  /* 0x0000015000037836 */ /* 0x000fe20000000000 */
[----:B-1----:R-:W1:Y:S02]  /*3810*/  SYNCS.PHASECHK.TRANS64.TRYWAIT P1, [R0+URZ+0x140], R5 ;  /* 0x00014005000075a7 */ /* 0x002e6400080211ff */
[----:B-1--4-:R-:W-:Y:S09]  /*3820*/  @!P1 BRA `(.L_x_67) ;  /* 0x00000048009c9947 */ /* 0x012ff20003800000 */
.L_x_160:
[----:B------:R-:W-:Y:S01]  /*3830*/  LEA R4, R10, UR6, 0x4 ;  /* 0x000000060a047c11 */ /* 0x000fe2000f8e20ff */
[----:B------:R-:W-:Y:S01]  /*3840*/  @UP3 ULEA UR4, UR17, UR6, 0x3 ;  /* 0x0000000611043291 */ /* 0x000fe2000f8e18ff */
[----:B------:R-:W-:Y:S01]  /*3850*/  PLOP3.LUT P2, PT, PT, PT, PT, 0x80, 0x8 ;  /* 0x000000000008781c */ /* 0x000fe20003f4f070 */
[----:B------:R-:W-:Y:S01]  /*3860*/  ULEA UR8, UR18, UR6, 0x3 ;  /* 0x0000000612087291 */ /* 0x000fe2000f8e18ff */
[----:B------:R-:W-:Y:S02]  /*3870*/  PRMT R3, RZ, 0x654, R3 ;  /* 0x00000654ff037816 */ /* 0x000fe40000000003 */
[----:B-1----:R-:W1:Y:S01]  /*3880*/  LDS.128 R4, [R4+0x1d0] ;  /* 0x0001d00004047984 */ /* 0x002e620000000c00 */
[----:B------:R-:W-:Y:S02]  /*3890*/  @P0 SHF.L.U32 R2, R8, 0x1f, RZ ;  /* 0x0000001f08020819 */ /* 0x000fe400000006ff */
[----:B------:R-:W-:Y:S01]  /*38a0*/  SHF.L.U32 R0, R11, 0x1f, RZ ;  /* 0x0000001f0b007819 */ /* 0x000fe200000006ff */
[----:B------:R-:W-:Y:S01]  /*38b0*/  @!PT LDS RZ, [RZ] ;  /* 0x00000000fffff984 */ /* 0x000fe20000000800 */
[----:B------:R-:W-:Y:S01]  /*38c0*/  @!PT LDS RZ, [RZ] ;  /* 0x00000000fffff984 */ /* 0x000fe20000000800 */
[----:B------:R-:W-:Y:S01]  /*38d0*/  @!PT LDS RZ, [RZ] ;  /* 0x00000000fffff984 */ /* 0x000fe20000000800 */
[----:B------:R-:W-:Y:S01]  /*38e0*/  @!PT LDS RZ, [RZ] ;  /* 0x00000000fffff984 */ /* 0x000fe20000000800 */
[----:B------:R2:W-:Y:S06]  /*38f0*/  MEMBAR.ALL.CTA ;  /* 0x0000000000007992 */ /* 0x0005ec0000008000 */
[----:B--2---:R-:W2:Y:S02]  /*3900*/  FENCE.VIEW.ASYNC.S ;  /* 0x00000000000073c6 */ /* 0x004ea40000000000 */
[----:B--2---:R2:W-:Y:S01]  /*3910*/  SYNCS.ARRIVE.TRANS64.RED.A1T0 RZ, [R3+URZ], RZ ;  /* 0x000000ff03ff79a7 */ /* 0x0045e200081004ff */
[----:B------:R2:W4:Y:S01]  /*3920*/  @P0 SYNCS.PHASECHK.TRANS64.TRYWAIT P2, [UR4], R2 ;  /* 0x00000002ff0005a7 */ /* 0x0005220008041104 */
[----:B------:R-:W-:Y:S01]  /*3930*/  ULEA.HI UR4, UR18, UR18, URZ, 0x1 ;  /* 0x0000001212047291 */ /* 0x000fe2000f8f08ff */
[----:B-1----:R-:W-:-:S03]  /*3940*/  LOP3.LUT P1, RZ, R6, 0x1, RZ, 0xc0, !PT ;  /* 0x0000000106ff7812 */ /* 0x002fc6000782c0ff */
[----:B------:R-:W-:Y:S02]  /*3950*/  USHF.L.U32 UR9, UR4, 0x6, URZ ;  /* 0x0000000604097899 */ /* 0x000fe400080006ff */
[----:B------:R-:W-:Y:S02]  /*3960*/  ULOP3.LUT UR4, UR4, 0xffe, URZ, 0xc0, !UPT ;  /* 0x00000ffe04047892 */ /* 0x000fe4000f8ec0ff */
[----:B------:R-:W-:Y:S02]  /*3970*/  ULOP3.LUT UR9, UR9, 0xffffff80, URZ, 0xc0, !UPT ;  /* 0xffffff8009097892 */ /* 0x000fe4000f8ec0ff */
[----:B------:R-:W-:Y:S02]  /*3980*/  UIADD3 UR4, UPT, UPT, -UR4, UR18, URZ ;  /* 0x0000001204047290 */ /* 0x000fe4000fffe1ff */
[----:B------:R-:W-:Y:S01]  /*3990*/  UIADD3 UR9, UPT, UPT, UR19, UR9, URZ ;  /* 0x0000000913097290 */ /* 0x000fe2000fffe0ff */
[----:B------:R-:W1:Y:S03]  /*39a0*/  SYNCS.PHASECHK.TRANS64.TRYWAIT P0, [UR8+0x180], R0 ;  /* 0x00018000ff0075a7 */ /* 0x000e660008001108 */
[----:B------:R-:W-:Y:S01]  /*39b0*/  ULEA UR9, UR4, UR9, 0x14 ;  /* 0x0000000904097291 */ /* 0x000fe2000f8ea0ff */
[----:B-12-4-:R-:W-:Y:S11]  /*39c0*/  @!P0 BRA `(.L_x_68) ;  /* 0x0000004800488947 */ /* 0x016ff60003800000 */
.L_x_162:
[----:B------:R-:W-:Y:S01]  /*39d0*/  IADD3 R10, PT, PT, R10, 0x1, RZ ;  /* 0x000000010a0a7810 */ /* 0x000fe20007ffe0ff */
[----:B------:R-:W-:Y:S06]  /*39e0*/  BRA.U !UP3, `(.L_x_69) ;  /* 0x000000010b987547 */ /* 0x000fec000b800000 */
[----:B------:R-:W-:Y:S01]  /*39f0*/  UPLOP3.LUT UP4, UPT, UPT, UPT, UPT, 0x40, 0x4 ;  /* 0x000000000004789c */ /* 0x000fe20003f8e870 */
[----:B------:R-:W-:Y:S01]  /*3a00*/  UMOV UR16, UR10 ;  /* 0x0000000a00107c82 */ /* 0x000fe20008000000 */
[----:B------:R-:W-:Y:S01]  /*3a10*/  UMOV UR15, UR5 ;  /* 0x00000005000f7c82 */ /* 0x000fe20008000000 */
[----:B------:R-:W-:-:S08]  /*3a20*/  UMOV UR14, UR17 ;  /* 0x00000011000e7c82 */ /* 0x000fd00008000000 */
.L_x_72:
[----:B------:R-:W-:Y:S02]  /*3a30*/  UIADD3 UR16, UPT, UPT, UR16, 0x1, URZ ;  /* 0x0000000110107890 */ /* 0x000fe4000fffe0ff */
[----:B--2---:R-:W-:Y:S02]  /*3a40*/  ULEA UR7, UR14, UR6, 0x3 ;  /* 0x000000060e077291 */ /* 0x004fe4000f8e18ff */
[----:B------:R-:W-:Y:S01]  /*3a50*/  UISETP.NE.AND UP0, UPT, UR16, URZ, UPT ;  /* 0x000000ff1000728c */ /* 0x000fe2000bf05270 */
[----:B----4-:R-:W-:Y:S10]  /*3a60*/  @P2 BRA `(.L_x_70) ;  /* 0x00000000000c2947 */ /* 0x010ff40003800000 */
[----:B-1----:R-:W-:Y:S04]  /*3a70*/  SHF.L.U32 R3, R8, 0x1f, RZ ;  /* 0x0000001f08037819 */ /* 0x002fe800000006ff */
[----:B------:R-:W1:Y:S02]  /*3a80*/  SYNCS.PHASECHK.TRANS64.TRYWAIT P0, [UR7], R3 ;  /* 0x00000003ff0075a7 */ /* 0x000e640008001107 */
[----:B-1----:R-:W-:Y:S05]  /*3a90*/  @!P0 BRA `(.L_x_71) ;  /* 0x00000048002c8947 */ /* 0x002fea0003800000 */
.L_x_70:
[----:B------:R-:W-:Y:S01]  /*3aa0*/  UISETP.NE.AND UP1, UPT, UR15, 0x1, UPT ;  /* 0x000000010f00788c */ /* 0x000fe2000bf25270 */
[----:B------:R-:W-:Y:S01]  /*3ab0*/  PLOP3.LUT P2, PT, PT, PT, PT, 0x80, 0x8 ;  /* 0x000000000008781c */ /* 0x000fe20003f4f070 */
[----:B------:R-:W-:Y:S02]  /*3ac0*/  UIADD3 UR17, UPT, UPT, UR14, 0x1, URZ ;  /* 0x000000010e117890 */ /* 0x000fe4000fffe0ff */
[----:B------:R-:W-:Y:S02]  /*3ad0*/  ULEA UR24, UR14, UR12, 0x9 ;  /* 0x0000000c0e187291 */ /* 0x000fe4000f8e48ff */
[----:B------:R-:W-:Y:S01]  /*3ae0*/  UISETP.NE.AND UP2, UPT, UR17, 0x11, UPT ;  /* 0x000000111100788c */ /* 0x000fe2000bf45270 */
[----:B------:R-:W-:Y:S01]  /*3af0*/  PLOP3.LUT P0, PT, PT, PT, UP1, 0x80, 0x8 ;  /* 0x000000000008781c */ /* 0x000fe20003f0f018 */
[----:B------:R-:W-:Y:S02]  /*3b00*/  ULEA UR26, UR14, UR11, 0x8 ;  /* 0x0000000b0e1a7291 */ /* 0x000fe4000f8e40ff */
[----:B------:R-:W-:Y:S02]  /*3b10*/  USEL UR13, URZ, 0x1, UP2 ;  /* 0x00000001ff0d7887 */ /* 0x000fe40009000000 */
[----:B------:R-:W-:Y:S02]  /*3b20*/  USEL UR17, UR17, URZ, UP2 ;  /* 0x000000ff11117287 */ /* 0x000fe40009000000 */
[----:B------:R-:W-:Y:S02]  /*3b30*/  UIADD3 UR30, UPT, UPT, UR24, 0x2, URZ ;  /* 0x00000002181e7890 */ /* 0x000fe4000fffe0ff */
[----:B------:R-:W-:Y:S01]  /*3b40*/  @UP1 ULEA UR4, UR17, UR6, 0x3 ;  /* 0x0000000611041291 */ /* 0x000fe2000f8e18ff */
[----:B------:R-:W-:Y:S01]  /*3b50*/  LOP3.LUT R8, R8, UR13, RZ, 0x3c, !PT ;  /* 0x0000000d08087c12 */ /* 0x000fe2000f8e3cff */
[----:B------:R-:W-:Y:S02]  /*3b60*/  UIADD3 UR28, UPT, UPT, UR26, 0x2, URZ ;  /* 0x000000021a1c7890 */ /* 0x000fe4000fffe0ff */
[----:B------:R-:W-:Y:S01]  /*3b70*/  UIADD3 UR7, UPT, UPT, UR7, 0x88, URZ ;  /* 0x0000008807077890 */ /* 0x000fe2000fffe0ff */
[----:B-1----:R-:W-:Y:S01]  /*3b80*/  @P0 SHF.L.U32 R0, R8, 0x1f, RZ ;  /* 0x0000001f08000819 */ /* 0x002fe200000006ff */
[----:B------:R-:W-:Y:S01]  /*3b90*/  UMOV UR25, 0x80004020 ;  /* 0x8000402000197882 */ /* 0x000fe20000000000 */
[----:B------:R-:W-:Y:S01]  /*3ba0*/  UMOV UR27, 0x80004020 ;  /* 0x80004020001b7882 */ /* 0x000fe20000000000 */
[----:B------:R-:W-:Y:S01]  /*3bb0*/  UMOV UR31, 0x80004020 ;  /* 0x80004020001f7882 */ /* 0x000fe20000000000 */
[----:B------:R2:W4:Y:S01]  /*3bc0*/  @P0 SYNCS.PHASECHK.TRANS64.TRYWAIT P2, [UR4], R0 ;  /* 0x00000000ff0005a7 */ /* 0x0005220008041104 */
[----:B------:R-:W-:Y:S01]  /*3bd0*/  UIADD3 UR15, UPT, UPT, UR15, -0x1, URZ ;  /* 0xffffffff0f0f7890 */ /* 0x000fe2000fffe0ff */
[----:B------:R2:W-:Y:S01]  /*3be0*/  UTCQMMA gdesc[UR26], gdesc[UR24], tmem[UR9], tmem[UR22], idesc[UR23], UP4 ;  /* 0x00ff16181a0075ea */ /* 0x0005e2000a000309 */
[----:B------:R-:W-:Y:S01]  /*3bf0*/  UPLOP3.LUT UP4, UPT, UPT, UPT, UPT, 0x80, 0x8 ;  /* 0x000000000008789c */ /* 0x000fe20003f8f070 */
[----:B------:R-:W-:Y:S01]  /*3c00*/  UMOV UR29, 0x80004020 ;  /* 0x80004020001d7882 */ /* 0x000fe20000000000 */
[----:B------:R-:W-:Y:S01]  /*3c10*/  UMOV UR14, UR17 ;  /* 0x00000011000e7c82 */ /* 0x000fe20008000000 */
[----:B------:R2:W-:Y:S01]  /*3c20*/  UTCQMMA gdesc[UR28], gdesc[UR30], tmem[UR9], tmem[UR20], idesc[UR21], UPT ;  /* 0x00ff141e1c0075ea */ /* 0x0005e2000b800309 */
[----:B------:R2:W-:Y:S01]  /*3c30*/  UTCBAR [UR7], URZ ;  /* 0x000000ff070073e9 */ /* 0x0005e200080000ff */
[----:B------:R-:W-:Y:S06]  /*3c40*/  BRA.U UP0, `(.L_x_72) ;  /* 0xfffffffd00787547 */ /* 0x000fec000b83ffff */
.L_x_69:
[----:B------:R-:W-:Y:S01]  /*3c50*/  UIADD3 UR18, UPT, UPT, UR18, 0x1, URZ ;  /* 0x0000000112127890 */ /* 0x000fe2000fffe0ff */
[C---:B------:R-:W-:Y:S01]  /*3c60*/  ISETP.NE.AND P0, PT, R10.reuse, 0x2, PT ;  /* 0x000000020a00780c */ /* 0x040fe20003f05270 */
[----:B------:R-:W-:Y:S02]  /*3c70*/  UIADD3 UR8, UPT, UPT, UR8, 0x160, URZ ;  /* 0x0000016008087890 */ /* 0x000fe4000fffe0ff */
[----:B------:R-:W-:Y:S01]  /*3c80*/  UISETP.NE.AND UP0, UPT, UR18, 0x4, UPT ;  /* 0x000000041200788c */ /* 0x000fe2000bf05270 */
[----:B-12---:R-:W-:Y:S02]  /*3c90*/  SEL R0, RZ, 0x1, P0 ;  /* 0x00000001ff007807 */ /* 0x006fe40000000000 */
[----:B------:R-:W-:Y:S01]  /*3ca0*/  SEL R10, R10, RZ, P0 ;  /* 0x000000ff0a0a7207 */ /* 0x000fe20000000000 */
[----:B------:R-:W-:Y:S01]  /*3cb0*/  USEL UR4, URZ, 0x1, UP0 ;  /* 0x00000001ff047887 */ /* 0x000fe20008000000 */
[----:B------:R-:W-:Y:S01]  /*3cc0*/  LOP3.LUT R9, R9, R0, RZ, 0x3c, !PT ;  /* 0x0000000009097212 */ /* 0x000fe200078e3cff */
[----:B------:R-:W-:Y:S01]  /*3cd0*/  USEL UR18, UR18, URZ, UP0 ;  /* 0x000000ff12127287 */ /* 0x000fe20008000000 */
[----:B------:R1:W-:Y:S03]  /*3ce0*/  UTCBAR [UR8], URZ ;  /* 0x000000ff080073e9 */ /* 0x0003e600080000ff */
[----:B------:R-:W-:Y:S01]  /*3cf0*/  LOP3.LUT R11, R11, UR4, RZ, 0x3c, !PT ;  /* 0x000000040b0b7c12 */ /* 0x000fe2000f8e3cff */
[----:B------:R-:W-:Y:S07]  /*3d00*/  @P1 BRA `(.L_x_73) ;  /* 0xfffffff800b01947 */ /* 0x000fee000383ffff */
[----:B------:R-:W2:Y:S01]  /*3d10*/  S2UR UR4, SR_CgaCtaId ;  /* 0x00000000000479c3 */ /* 0x000ea20000008800 */
[----:B------:R-:W-:Y:S01]  /*3d20*/  ELECT P0, URZ, PT ;  /* 0x0000000000ff782f */ /* 0x000fe20003800000 */
[----:B------:R-:W-:Y:S01]  /*3d30*/  IMAD.MOV.U32 R0, RZ, RZ, 0x1 ;  /* 0x00000001ff007424 */ /* 0x000fe200078e00ff */
[----:B------:R-:W-:Y:S01]  /*3d40*/  UIADD3 UR6, UPT, UPT, UR6, 0x180, URZ ;  /* 0x0000018006067890 */ /* 0x000fe2000fffe0ff */
[----:B------:R-:W-:Y:S01]  /*3d50*/  SHF.L.U32 R3, R11, 0x1f, RZ ;  /* 0x0000001f0b037819 */ /* 0x000fe200000006ff */
[----:B------:R-:W-:-:S03]  /*3d60*/  UMOV UR5, 0x40 ;  /* 0x0000004000057882 */ /* 0x000fc60000000000 */
[----:B------:R-:W-:Y:S01]  /*3d70*/  UVIRTCOUNT.DEALLOC.SMPOOL 0x80 ;  /* 0x000000800000784c */ /* 0x000fe20000000000 */
[----:B--2---:R-:W-:Y:S02]  /*3d80*/  ULEA UR4, UR4, UR5, 0x18 ;  /* 0x0000000504047291 */ /* 0x004fe4000f8ec0ff */
[----:B------:R-:W-:-:S07]  /*3d90*/  ULEA UR5, UR18, UR6, 0x3 ;  /* 0x0000000612057291 */ /* 0x000fce000f8e18ff */
[----:B------:R2:W-:Y:S02]  /*3da0*/  @P0 STS.U8 [UR4+0x1c], R0 ;  /* 0x00001c00ff000988 */ /* 0x0005e40008000004 */
[----:B------:R-:W3:Y:S02]  /*3db0*/  SYNCS.PHASECHK.TRANS64.TRYWAIT P0, [UR5], R3 ;  /* 0x00000003ff0075a7 */ /* 0x000ee40008001105 */
[----:B--23--:R-:W-:Y:S05]  /*3dc0*/  @!P0 BRA `(.L_x_74) ;  /* 0x0000004400788947 */ /* 0x00cfea0003800000 */
.L_x_165:
[----:B------:R-:W-:-:S04]  /*3dd0*/  UIADD3 UR7, UPT, UPT, UR18, 0x1, URZ ;  /* 0x0000000112077890 */ /* 0x000fc8000fffe0ff */
[----:B------:R-:W-:-:S04]  /*3de0*/  UISETP.NE.AND UP0, UPT, UR7, 0x4, UPT ;  /* 0x000000040700788c */ /* 0x000fc8000bf05270 */
[----:B-1----:R-:W-:Y:S02]  /*3df0*/  USEL UR8, URZ, 0x1, UP0 ;  /* 0x00000001ff087887 */ /* 0x002fe40008000000 */
[----:B------:R-:W-:-:S04]  /*3e00*/  USEL UR7, UR7, URZ, UP0 ;  /* 0x000000ff07077287 */ /* 0x000fc80008000000 */
[----:B------:R-:W-:Y:S01]  /*3e10*/  ULEA UR5, UR7, UR6, 0x3 ;  /* 0x0000000607057291 */ /* 0x000fe2000f8e18ff */
[----:B------:R-:W-:-:S04]  /*3e20*/  LOP3.LUT R2, R11, UR8, RZ, 0x3c, !PT ;  /* 0x000000080b027c12 */ /* 0x000fc8000f8e3cff */
[----:B--2---:R-:W-:-:S04]  /*3e30*/  SHF.L.U32 R3, R2, 0x1f, RZ ;  /* 0x0000001f02037819 */ /* 0x004fc800000006ff */
[----:B------:R-:W1:Y:S02]  /*3e40*/  SYNCS.PHASECHK.TRANS64.TRYWAIT P0, [UR5], R3 ;  /* 0x00000003ff0075a7 */ /* 0x000e640008001105 */
[----:B-1----:R-:W-:Y:S05]  /*3e50*/  @!P0 BRA `(.L_x_75) ;  /* 0x00000044006c8947 */ /* 0x002fea0003800000 */
.L_x_167:
        /* <DEDUP_REMOVED lines=9> */
.L_x_169:
[----:B------:R-:W-:-:S04]  /*3ef0*/  UIADD3 UR7, UPT, UPT, UR7, 0x1, URZ ;  /* 0x0000000107077890 */ /* 0x000fc8000fffe0ff */
[----:B------:R-:W-:-:S04]  /*3f00*/  UISETP.NE.AND UP0, UPT, UR7, 0x4, UPT ;  /* 0x000000040700788c */ /* 0x000fc8000bf05270 */
[----:B------:R-:W-:Y:S02]  /*3f10*/  USEL UR5, URZ, 0x1, UP0 ;  /* 0x00000001ff057887 */ /* 0x000fe40008000000 */
[----:B------:R-:W-:-:S04]  /*3f20*/  USEL UR7, UR7, URZ, UP0 ;  /* 0x000000ff07077287 */ /* 0x000fc80008000000 */
[----:B------:R-:W-:Y:S01]  /*3f30*/  ULEA UR7, UR7, UR6, 0x3 ;  /* 0x0000000607077291 */ /* 0x000fe2000f8e18ff */
[----:B-1----:R-:W-:-:S04]  /*3f40*/  LOP3.LUT R3, R2, UR5, RZ, 0x3c, !PT ;  /* 0x0000000502037c12 */ /* 0x002fc8000f8e3cff */
[----:B------:R-:W-:-:S04]  /*3f50*/  SHF.L.U32 R3, R3, 0x1f, RZ ;  /* 0x0000001f03037819 */ /* 0x000fc800000006ff */
[----:B------:R-:W1:Y:S02]  /*3f60*/  SYNCS.PHASECHK.TRANS64.TRYWAIT P0, [UR7], R3 ;  /* 0x00000003ff0075a7 */ /* 0x000e640008001107 */
[----:B-1----:R-:W-:Y:S05]  /*3f70*/  @!P0 BRA `(.L_x_77) ;  /* 0x0000004400548947 */ /* 0x002fea0003800000 */
.L_x_171:
[----:B------:R-:W-:Y:S01]  /*3f80*/  NOP ;  /* 0x0000000000007918 */ /* 0x000fe20000000000 */
[----:B-1----:R-:W1:Y:S01]  /*3f90*/  LDS R0, [UR4+0x14] ;  /* 0x00001404ff007984 */ /* 0x002e620008000800 */
[----:B------:R-:W-:Y:S01]  /*3fa0*/  ULOP3.LUT UR6, UR19, 0xffff, URZ, 0xc0, !UPT ;  /* 0x0000ffff13067892 */ /* 0x000fe2000f8ec0ff */
[----:B------:R-:W-:Y:S01]  /*3fb0*/  UMOV UR8, 0xffff ;  /* 0x0000ffff00087882 */ /* 0x000fe20000000000 */
[----:B------:R-:W-:Y:S02]  /*3fc0*/  UMOV UR5, 0x1 ;  /* 0x0000000100057882 */ /* 0x000fe40000000000 */
[----:B------:R-:W-:-:S04]  /*3fd0*/  USHF.R.U32.HI UR6, URZ, 0x5, UR6 ;  /* 0x00000005ff067899 */ /* 0x000fc80008011606 */
[----:B------:R-:W-:Y:S02]  /*3fe0*/  USHF.L.U32 UR8, UR8, UR6, URZ ;  /* 0x0000000608087299 */ /* 0x000fe400080006ff */
[----:B------:R-:W-:-:S04]  /*3ff0*/  USHF.L.U32 UR5, UR5, UR6, URZ ;  /* 0x0000000605057299 */ /* 0x000fc800080006ff */
[----:B-1----:R-:W-:-:S04]  /*4000*/  LOP3.LUT R0, R0, UR8, RZ, 0xc0, !PT ;  /* 0x0000000800007c12 */ /* 0x002fc8000f8ec0ff */
[----:B------:R-:W-:-:S13]  /*4010*/  ISETP.NE.AND P0, PT, R0, UR8, PT ;  /* 0x0000000800007c0c */ /* 0x000fda000bf05270 */
[----:B------:R-:W-:Y:S05]  /*4020*/  @P0 BRA `(.L_x_78) ;  /* 0x0000000000580947 */ /* 0x000fea0003800000 */
[----:B------:R-:W1:Y:S02]  /*4030*/  LDS R0, [UR4+0x18] ;  /* 0x00001804ff007984 */ /* 0x000e640008000800 */
[----:B-1----:R-:W-:-:S04]  /*4040*/  LOP3.LUT R0, R0, UR5, RZ, 0xc0, !PT ;  /* 0x0000000500007c12 */ /* 0x002fc8000f8ec0ff */
[----:B------:R-:W-:-:S13]  /*4050*/  ISETP.NE.AND P0, PT, R0, UR5, PT ;  /* 0x0000000500007c0c */ /* 0x000fda000bf05270 */
[----:B------:R-:W-:Y:S05]  /*4060*/  @P0 BRA `(.L_x_79) ;  /* 0x00000000003c0947 */ /* 0x000fea0003800000 */
[----:B------:R-:W1:Y:S01]  /*4070*/  S2R R2, SR_LANEID ;  /* 0x0000000000027919 */ /* 0x000e620000000000 */
[----:B------:R-:W-:Y:S01]  /*4080*/  ULOP3.LUT UR8, URZ, UR8, URZ, 0x33, !UPT ;  /* 0x00000008ff087292 */ /* 0x000fe2000f8e33ff */
[----:B------:R-:W-:Y:S01]  /*4090*/  LOP3.LUT R4, RZ, UR5, RZ, 0x33, !PT ;  /* 0x00000005ff047c12 */ /* 0x000fe2000f8e33ff */
[----:B------:R-:W-:Y:S02]  /*40a0*/  VOTEU.ANY UR7, UPT, PT ;  /* 0x0000000000077886 */ /* 0x000fe400038e0100 */
[----:B------:R-:W-:Y:S01]  /*40b0*/  UFLO.U32 UR7, UR7 ;  /* 0x00000007000772bd */ /* 0x000fe200080e0000 */
[----:B------:R-:W2:Y:S01]  /*40c0*/  REDUX UR5, R4 ;  /* 0x00000000040573c4 */ /* 0x000ea20000000000 */
[----:B------:R-:W-:-:S06]  /*40d0*/  IMAD.U32 R0, RZ, RZ, UR8 ;  /* 0x00000008ff007e24 */ /* 0x000fcc000f8e00ff */
[----:B------:R3:W-:Y:S01]  /*40e0*/  UTCATOMSWS.AND URZ, UR8 ;  /* 0x0000000800ff79e3 */ /* 0x0007e20008000000 */
[----:B------:R-:W4:Y:S01]  /*40f0*/  REDUX UR6, R0 ;  /* 0x00000000000673c4 */ /* 0x000f220000000000 */
[----:B-1----:R-:W-:Y:S01]  /*4100*/  ISETP.EQ.U32.AND P0, PT, R2, UR7, PT ;  /* 0x0000000702007c0c */ /* 0x002fe2000bf02070 */
[----:B--2---:R-:W-:Y:S01]  /*4110*/  IMAD.U32 R2, RZ, RZ, UR5 ;  /* 0x00000005ff027e24 */ /* 0x004fe2000f8e00ff */
[----:B----4-:R-:W-:-:S11]  /*4120*/  MOV R3, UR6 ;  /* 0x0000000600037c02 */ /* 0x010fd60008000f00 */
[----:B------:R3:W-:Y:S04]  /*4130*/  @P0 ATOMS.AND RZ, [UR4+0x14], R3 ;  /* 0x00001403ffff098c */ /* 0x0007e8000a800004 */
[----:B------:R3:W-:Y:S01]  /*4140*/  @P0 ATOMS.AND RZ, [UR4+0x18], R2 ;  /* 0x00001802ffff098c */ /* 0x0007e2000a800004 */
[----:B------:R-:W-:Y:S05]  /*4150*/  BRA `(.L_x_80) ;  /* 0x0000000000147947 */ /* 0x000fea0003800000 */
.L_x_79:
[----:B------:R-:W-:Y:S02]  /*4160*/  MOV R2, 0x4180 ;  /* 0x0000418000027802 */ /* 0x000fe40000000f00 */
[----:B----45:R-:W-:Y:S05]  /*4170*/  CALL.REL.NOINC `($__internal_0_$__cuda_sm10x_tcgen05_guardrail_trap_col_being_dealloced_not_returned_by_alloc) ;  /* 0x0000004400b07944 */ /* 0x030fea0003c00000 */
[----:B------:R-:W-:Y:S05]  /*4180*/  BRA `(.L_x_80) ;  /* 0x0000000000087947 */ /* 0x000fea0003800000 */
.L_x_78:
[----:B------:R-:W-:Y:S02]  /*4190*/  MOV R2, 0x41b0 ;  /* 0x000041b000027802 */ /* 0x000fe40000000f00 */
[----:B----45:R-:W-:Y:S05]  /*41a0*/  CALL.REL.NOINC `($__internal_2_$__cuda_sm10x_tcgen05_guardrail_trap_unallocated_columns_being_dealloced) ;  /* 0x0000004400bc7944 */ /* 0x030fea0003c00000 */
.L_x_80:
[----:B------:R-:W-:Y:S01]  /*41b0*/  NOP ;  /* 0x0000000000007918 */ /* 0x000fe20000000000 */
[----:B---3--:R-:W-:Y:S05]  /*41c0*/  EXIT ;  /* 0x000000000000794d */ /* 0x008fea0003800000 */
.L_x_62:
[----:B------:R-:W-:-:S09]  /*41d0*/  UISETP.NE.OR UP2, UPT, UR8, 0x3, !UP2 ;  /* 0x000000030800788c */ /* 0x000fd2000d745670 */
[----:B------:R-:W-:Y:S05]  /*41e0*/  BRA.U UP2, `(.L_x_81) ;  /* 0x0000000d02407547 */ /* 0x000fea000b800000 */
[----:B------:R-:W1:Y:S01]  /*41f0*/  LDC R0, c[0x0][0xb30] ;  /* 0x0002cc00ff007b82 */ /* 0x000e620000000800 */
[----:B------:R-:W2:Y:S01]  /*4200*/  LDCU.64 UR8, c[0x0][0x888] ;  /* 0x00011100ff0877ac */ /* 0x000ea20008000a00 */
[----:B------:R-:W-:Y:S02]  /*4210*/  HFMA2 R29, -RZ, RZ, 0, 0 ;  /* 0x00000000ff1d7431 */ /* 0x000fe400000001ff */
[----:B------:R-:W-:Y:S01]  /*4220*/  IMAD.MOV.U32 R31, RZ, RZ, 0x1 ;  /* 0x00000001ff1f7424 */ /* 0x000fe200078e00ff */
[----:B------:R-:W-:Y:S01]  /*4230*/  MOV R23, 0x1000 ;  /* 0x0000100000177802 */ /* 0x000fe20000000f00 */
[----:B------:R-:W4:Y:S01]  /*4240*/  LDCU.64 UR4, c[0x0][0x890] ;  /* 0x00011200ff0477ac */ /* 0x000f220008000a00 */
[----:B------:R-:W-:Y:S01]  /*4250*/  IMAD.MOV.U32 R30, RZ, RZ, RZ ;  /* 0x000000ffff1e7224 */ /* 0x000fe200078e00ff */
[----:B------:R-:W3:Y:S01]  /*4260*/  LDC R19, c[0x0][0x370] ;  /* 0x0000dc00ff137b82 */ /* 0x000ee20000000800 */
[----:B------:R-:W-:Y:S01]  /*4270*/  UMOV UR7, 0x400 ;  /* 0x0000040000077882 */ /* 0x000fe20000000000 */
[----:B------:R-:W-:-:S02]  /*4280*/  UPLOP3.LUT UP1, UPT, UPT, UPT, UPT, 0x40, 0x4 ;  /* 0x000000000004789c */ /* 0x000fc40003f2e870 */
[----:B------:R-:W-:-:S04]  /*4290*/  ULEA UR7, UR37, UR7, 0x18 ;  /* 0x0000000725077291 */ /* 0x000fc8000f8ec0ff */
[----:B------:R-:W3:Y:S01]  /*42a0*/  LDC R2, c[0x0][0xb0c] ;  /* 0x0002c300ff027b82 */ /* 0x000ee20000000800 */
[----:B------:R-:W-:Y:S02]  /*42b0*/  UIADD3 UR13, UPT, UPT, UR7, 0x118, URZ ;  /* 0x00000118070d7890 */ /* 0x000fe4000fffe0ff */
[----:B--2---:R-:W-:Y:S02]  /*42c0*/  UISETP.NE.U32.AND UP2, UPT, UR8, URZ, UPT ;  /* 0x000000ff0800728c */ /* 0x004fe4000bf45070 */
[----:B------:R-:W-:Y:S02]  /*42d0*/  UIADD3 UR17, UPT, UPT, UR7, 0x110, URZ ;  /* 0x0000011007117890 */ /* 0x000fe4000fffe0ff */
[----:B----4-:R-:W-:Y:S01]  /*42e0*/  UISETP.NE.U32.AND UP3, UPT, UR4, URZ, UPT ;  /* 0x000000ff0400728c */ /* 0x010fe2000bf65070 */
[----:B------:R-:W2:Y:S01]  /*42f0*/  LDC R18, c[0x0][0xb20] ;  /* 0x0002c800ff127b82 */ /* 0x000ea20000000800 */
[----:B-1----:R-:W-:Y:S01]  /*4300*/  ISETP.NE.AND P1, PT, R0, 0x1, PT ;  /* 0x000000010000780c */ /* 0x002fe20003f25270 */
[----:B------:R-:W-:-:S02]  /*4310*/  UISETP.NE.AND.EX UP2, UPT, UR9, URZ, UPT, UP2 ;  /* 0x000000ff0900728c */ /* 0x000fc4000bf45320 */
[----:B------:R-:W-:Y:S02]  /*4320*/  UPRMT UR13, UR37, 0x654, UR13 ;  /* 0x00000654250d7896 */ /* 0x000fe4000800000d */
[----:B------:R-:W-:Y:S02]  /*4330*/  UISETP.NE.AND.EX UP3, UPT, UR5, URZ, UPT, UP3 ;  /* 0x000000ff0500728c */ /* 0x000fe4000bf65330 */
[----:B------:R-:W1:Y:S08]  /*4340*/  LDC.64 R32, c[0x0][0x348] ;  /* 0x0000d200ff207b82 */ /* 0x000e700000000a00 */
[----:B------:R-:W4:Y:S08]  /*4350*/  LDC.64 R16, c[0x0][0xb10] ;  /* 0x0002c400ff107b82 */ /* 0x000f300000000a00 */
[----:B------:R-:W1:Y:S08]  /*4360*/  LDC.64 R6, c[0x0][0xb18] ;  /* 0x0002c600ff067b82 */ /* 0x000e700000000a00 */
[----:B------:R-:W1:Y:S08]  /*4370*/  LDC.64 R4, c[0x0][0xb28] ;  /* 0x0002ca00ff047b82 */ /* 0x000e700000000a00 */
[----:B--23--:R-:W1:Y:S02]  /*4380*/  LDC R22, c[0x0][0x374] ;  /* 0x0000dd00ff167b82 */ /* 0x00ce640000000800 */
.L_x_90:
[C---:B------:R-:W-:Y:S02]  /*4390*/  LEA R0, R30.reuse, UR7, 0x3 ;  /* 0x000000071e007c11 */ /* 0x040fe4000f8e18ff */
[----:B------:R-:W-:Y:S02]  /*43a0*/  SHF.L.U32 R3, R29, 0x1f, RZ ;  /* 0x0000001f1d037819 */ /* 0x000fe400000006ff */
[----:B------:R-:W-:Y:S02]  /*43b0*/  LEA R24, R30, UR7, 0x4 ;  /* 0x000000071e187c11 */ /* 0x000fe4000f8e20ff */
[----:B--2---:R-:W2:Y:S02]  /*43c0*/  SYNCS.PHASECHK.TRANS64.TRYWAIT P0, [R0+URZ+0x140], R3 ;  /* 0x00014003000075a7 */ /* 0x004ea400080011ff */
[----:B--2---:R-:W-:Y:S05]  /*43d0*/  @!P0 BRA `(.L_x_82) ;  /* 0x0000004000548947 */ /* 0x004fea0003800000 */
.L_x_172:
[----:B------:R-:W-:Y:S01]  /*43e0*/  ISETP.GE.AND P0, PT, R40, 0x1, PT ;  /* 0x000000012800780c */ /* 0x000fe20003f06270 */
[----:B------:R-:W3:Y:S01]  /*43f0*/  LDS.128 R24, [R24+0x1d0] ;  /* 0x0001d00018187984 */ /* 0x000ee20000000c00 */
[----:B--2---:R-:W-:Y:S01]  /*4400*/  VIADD R0, R0, 0x150 ;  /* 0x0000015000007836 */ /* 0x004fe20000000000 */
[----:B------:R-:W-:Y:S01]  /*4410*/  @!PT LDS RZ, [RZ] ;  /* 0x00000000fffff984 */ /* 0x000fe20000000800 */
[----:B------:R-:W-:Y:S01]  /*4420*/  @!PT LDS RZ, [RZ] ;  /* 0x00000000fffff984 */ /* 0x000fe20000000800 */
[----:B------:R-:W-:Y:S01]  /*4430*/  @!PT LDS RZ, [RZ] ;  /* 0x00000000fffff984 */ /* 0x000fe20000000800 */
[----:B------:R-:W-:Y:S01]  /*4440*/  @!PT LDS RZ, [RZ] ;  /* 0x00000000fffff984 */ /* 0x000fe20000000800 */
[----:B------:R2:W-:Y:S06]  /*4450*/  MEMBAR.ALL.CTA ;  /* 0x0000000000007992 */ /* 0x0005ec0000008000 */
[----:B--2---:R-:W2:Y:S01]  /*4460*/  FENCE.VIEW.ASYNC.S ;  /* 0x00000000000073c6 */ /* 0x004ea20000000000 */
[----:B------:R-:W-:Y:S04]  /*4470*/  PRMT R0, RZ, 0x654, R0 ;  /* 0x00000654ff007816 */ /* 0x000fe80000000000 */
[----:B--2---:R2:W-:Y:S01]  /*4480*/  SYNCS.ARRIVE.TRANS64.RED.A1T0 RZ, [R0+URZ], RZ ;  /* 0x000000ff00ff79a7 */ /* 0x0045e200081004ff */
[----:B---3--:R-:W-:Y:S11]  /*4490*/  LOP3.LUT P3, RZ, R26, 0x1, RZ, 0xc0, !PT ;  /* 0x000000011aff7812 */ /* 0x008ff6000786c0ff */
[----:B------:R-:W-:Y:S02]  /*44a0*/  @!UPT UIADD3 URZ, UPT, UPT, URZ, URZ, URZ ;  /* 0x000000fffffff290 */ /* 0x000fe4000fffe0ff */
[----:B------:R-:W-:Y:S02]  /*44b0*/  @P3 MOV R13, R24 ;  /* 0x00000018000d3202 */ /* 0x000fe40000000f00 */
[----:B------:R-:W-:Y:S01]  /*44c0*/  @P3 LOP3.LUT R8, R25, 0xffff, RZ, 0xc0, !PT ;  /* 0x0000ffff19083812 */ /* 0x000fe200078ec0ff */
[----:B--2---:R-:W-:Y:S06]  /*44d0*/  @!P0 BRA `(.L_x_83) ;  /* 0x0000000000a48947 */ /* 0x004fec0003800000 */
[----:B-1----:R-:W-:Y:S01]  /*44e0*/  IMAD.HI.U32 R35, R22, R7, RZ ;  /* 0x0000000716237227 */ /* 0x002fe200078e00ff */
[----:B------:R-:W-:Y:S02]  /*44f0*/  ISETP.NE.AND P0, PT, R6, 0x1, PT ;  /* 0x000000010600780c */ /* 0x000fe40003f05270 */
[----:B------:R-:W-:Y:S01]  /*4500*/  ISETP.NE.AND P2, PT, R40, 0x1, PT ;  /* 0x000000012800780c */ /* 0x000fe20003f45270 */
[----:B----4-:R-:W-:Y:S01]  /*4510*/  IMAD.HI.U32 R34, R19, R16, RZ ;  /* 0x0000001013227227 */ /* 0x010fe200078e00ff */
[----:B------:R-:W-:Y:S02]  /*4520*/  SHF.R.U32.HI R35, RZ, R18, R35 ;  /* 0x00000012ff237219 */ /* 0x000fe40000011623 */
[----:B------:R-:W-:Y:S01]  /*4530*/  ISETP.NE.AND P4, PT, R2, 0x1, PT ;  /* 0x000000010200780c */ /* 0x000fe20003f85270 */
[----:B------:R-:W-:Y:S01]  /*4540*/  IMAD.HI.U32 R36, R13, R16, RZ ;  /* 0x000000100d247227 */ /* 0x000fe200078e00ff */
[----:B------:R-:W-:Y:S02]  /*4550*/  SHF.R.U32.HI R34, RZ, R17, R34 ;  /* 0x00000011ff227219 */ /* 0x000fe40000011622 */
[----:B------:R-:W-:Y:S01]  /*4560*/  SEL R3, R22, R35, !P0 ;  /* 0x0000002316037207 */ /* 0x000fe20004000000 */
[C---:B------:R-:W-:Y:S01]  /*4570*/  IMAD.HI.U32 R35, R8.reuse, R7, RZ ;  /* 0x0000000708237227 */ /* 0x040fe200078e00ff */
[----:B------:R-:W-:Y:S02]  /*4580*/  SEL R11, R19, R34, !P4 ;  /* 0x00000022130b7207 */ /* 0x000fe40006000000 */
[----:B------:R-:W-:Y:S01]  /*4590*/  SHF.R.U32.HI R36, RZ, R17, R36 ;  /* 0x00000011ff247219 */ /* 0x000fe20000011624 */
[----:B------:R-:W-:Y:S01]  /*45a0*/  IMAD.HI.U32 R38, R3, R4, RZ ;  /* 0x0000000403267227 */ /* 0x000fe200078e00ff */
[----:B------:R-:W-:Y:S03]  /*45b0*/  SHF.R.U32.HI R35, RZ, R18, R35 ;  /* 0x00000012ff237219 */ /* 0x000fe60000011623 */
[----:B------:R-:W-:Y:S01]  /*45c0*/  IMAD.HI.U32 R34, R11, R4, RZ ;  /* 0x000000040b227227 */ /* 0x000fe200078e00ff */
[----:B------:R-:W-:Y:S02]  /*45d0*/  @P2 SHF.R.U32.HI R3, RZ, R5, R38 ;  /* 0x00000005ff032219 */ /* 0x000fe40000011626 */
[----:B------:R-:W-:Y:S02]  /*45e0*/  SEL R9, R8, R35, !P0 ;  /* 0x0000002308097207 */ /* 0x000fe40004000000 */
[----:B------:R-:W-:Y:S01]  /*45f0*/  @P2 SHF.R.U32.HI R11, RZ, R5, R34 ;  /* 0x00000005ff0b2219 */ /* 0x000fe20000011622 */
[C---:B------:R-:W-:Y:S01]  /*4600*/  IMAD R10, R40.reuse, R3, RZ ;  /* 0x00000003280a7224 */ /* 0x040fe200078e02ff */
[----:B------:R-:W-:Y:S01]  /*4610*/  SEL R3, R13, R36, !P4 ;  /* 0x000000240d037207 */ /* 0x000fe20006000000 */
[C---:B------:R-:W-:Y:S03]  /*4620*/  IMAD.HI.U32 R14, R9.reuse, R4, RZ ;  /* 0x00000004090e7227 */ /* 0x040fe600078e00ff */
[----:B------:R-:W-:Y:S01]  /*4630*/  ISETP.GE.AND P0, PT, R9, R10, PT ;  /* 0x0000000a0900720c */ /* 0x000fe20003f06270 */
[C---:B------:R-:W-:Y:S01]  /*4640*/  IMAD R12, R40.reuse, R11, RZ ;  /* 0x0000000b280c7224 */ /* 0x040fe200078e02ff */
[-C--:B------:R-:W-:Y:S04]  /*4650*/  SHF.R.U32.HI R14, RZ, R5.reuse, R14 ;  /* 0x00000005ff0e7219 */ /* 0x080fe8000001160e */
[----:B------:R-:W-:Y:S02]  /*4660*/  ISETP.GE.OR P0, PT, R3, R12, P0 ;  /* 0x0000000c0300720c */ /* 0x000fe40000706670 */
[----:B------:R-:W-:Y:S05]  /*4670*/  SEL R15, R9, R14, !P2 ;  /* 0x0000000e090f7207 */ /* 0x000fea0005000000 */
[----:B------:R-:W-:Y:S04]  /*4680*/  IMAD.MOV R14, RZ, RZ, -R15 ;  /* 0x000000ffff0e7224 */ /* 0x000fe800078e0a0f */
[----:B------:R-:W-:Y:S02]  /*4690*/  IMAD R14, R40, R14, R9 ;  /* 0x0000000e280e7224 */ /* 0x000fe400078e0209 */
[C---:B------:R-:W-:Y:S05]  /*46a0*/  @!P0 IMAD.HI.U32 R10, R3.reuse, R4, RZ ;  /* 0x00000004030a8227 */ /* 0x040fea00078e00ff */
[----:B------:R-:W-:Y:S04]  /*46b0*/  @!P0 SHF.R.U32.HI R10, RZ, R5, R10 ;  /* 0x00000005ff0a8219 */ /* 0x000fe8000001160a */
[----:B------:R-:W-:Y:S01]  /*46c0*/  @!P0 SEL R0, R3, R10, !P2 ;  /* 0x0000000a03008207 */ /* 0x000fe20005000000 */
[----:B------:R-:W-:Y:S03]  /*46d0*/  IMAD.MOV R10, RZ, RZ, -R3 ;  /* 0x000000ffff0a7224 */ /* 0x000fe600078e0a03 */
[----:B------:R-:W-:Y:S01]  /*46e0*/  @!P0 IADD3 R15, PT, PT, R15, -R0, RZ ;  /* 0x800000000f0f8210 */ /* 0x000fe20007ffe0ff */
[----:B------:R-:W-:Y:S01]  /*46f0*/  @!P0 IMAD R0, R11, R14, R0 ;  /* 0x0000000e0b008224 */ /* 0x000fe200078e0200 */
[----:B------:R-:W-:Y:S01]  /*4700*/  IADD3 R11, PT, PT, -R9, RZ, RZ ;  /* 0x000000ff090b7210 */ /* 0x000fe20007ffe1ff */
[----:B------:R-:W-:Y:S02]  /*4710*/  IMAD R13, R2, R10, R13 ;  /* 0x0000000a020d7224 */ /* 0x000fe400078e020d */
[----:B------:R-:W-:Y:S02]  /*4720*/  @!P0 IMAD R9, R15, R40, R3 ;  /* 0x000000280f098224 */ /* 0x000fe400078e0203 */
[----:B------:R-:W-:Y:S02]  /*4730*/  @!P0 IMAD.MOV.U32 R3, RZ, RZ, R0 ;  /* 0x000000ffff038224 */ /* 0x000fe400078e0000 */
[----:B------:R-:W-:Y:S02]  /*4740*/  IMAD R8, R6, R11, R8 ;  /* 0x0000000b06087224 */ /* 0x000fe400078e0208 */
[----:B------:R-:W-:Y:S02]  /*4750*/  IMAD R13, R3, R2, R13 ;  /* 0x00000002030d7224 */ /* 0x000fe400078e020d */
[----:B------:R-:W-:Y:S02]  /*4760*/  IMAD R8, R9, R6, R8 ;  /* 0x0000000609087224 */ /* 0x000fe400078e0208 */
.L_x_83:
[----:B------:R-:W-:Y:S05]  /*4770*/  BRA.U UP1, `(.L_x_84) ;  /* 0x0000000101107547 */ /* 0x000fea000b800000 */
[----:B------:R-:W-:Y:S04]  /*4780*/  MOV R0, UR6 ;  /* 0x0000000600007c02 */ /* 0x000fe80008000f00 */
[----:B------:R-:W-:Y:S04]  /*4790*/  SHF.L.U32 R3, R0, 0x1f, RZ ;  /* 0x0000001f00037819 */ /* 0x000fe800000006ff */
[----:B------:R-:W2:Y:S02]  /*47a0*/  SYNCS.PHASECHK.TRANS64.TRYWAIT P0, [UR7+0x138], R3 ;  /* 0x00013803ff0075a7 */ /* 0x000ea40008001107 */
[----:B--2---:R-:W-:Y:S05]  /*47b0*/  @!P0 BRA `(.L_x_85) ;  /* 0x0000003c00708947 */ /* 0x004fea0003800000 */
.L_x_84:
[----:B------:R-:W-:Y:S02]  /*47c0*/  R2UR UR19, R21 ;  /* 0x00000000151372ca */ /* 0x000fe400000e0000 */
[----:B------:R-:W-:Y:S02]  /*47d0*/  R2UR UR18, R20 ;  /* 0x00000000141272ca */ /* 0x000fe400000e0000 */
[----:B------:R-:W-:Y:S02]  /*47e0*/  ISETP.NE.U32.AND P2, PT, RZ, UR4, PT ;  /* 0x00000004ff007c0c */ /* 0x000fe4000bf45070 */
[----:B------:R-:W-:Y:S02]  /*47f0*/  SHF.L.U32 R12, R31, 0x1f, RZ ;  /* 0x0000001f1f0c7819 */ /* 0x000fe400000006ff */
[----:B------:R-:W-:Y:S05]  /*4800*/  ISETP.NE.AND.EX P2, PT, RZ, UR5, PT, P2 ;  /* 0x00000005ff007c0c */ /* 0x000fea000bf45320 */
[----:B------:R-:W-:Y:S02]  /*4810*/  USHF.L.U32 UR19, UR19, 0x6, URZ ;  /* 0x0000000613137899 */ /* 0x000fe400080006ff */
[----:B------:R-:W-:Y:S01]  /*4820*/  USHF.L.U32 UR18, UR18, 0x7, URZ ;  /* 0x0000000712127899 */ /* 0x000fe200080006ff */
[----:B------:R-:W-:Y:S11]  /*4830*/  BRA.U !UP3, `(.L_x_86) ;  /* 0x000000010b347547 */ /* 0x000ff6000b800000 */
[----:B------:R-:W-:Y:S01]  /*4840*/  UPLOP3.LUT UP0, UPT, UPT, UPT, UP2, 0x80, 0x8 ;  /* 0x000000000008789c */ /* 0x000fe20003f0f020 */
[----:B--2---:R-:W-:Y:S02]  /*4850*/  HFMA2 R0, -RZ, RZ, 0, 5.9604644775390625e-08 ;  /* 0x00000001ff007431 */ /* 0x004fe400000001ff */
[----:B------:R-:W-:Y:S03]  /*4860*/  IMAD.MOV.U32 R95, RZ, RZ, 0x1 ;  /* 0x00000001ff5f7424 */ /* 0x000fe600078e00ff */
[----:B------:R-:W-:Y:S05]  /*4870*/  PLOP3.LUT P0, PT, PT, PT, UP0, 0x80, 0x8 ;  /* 0x000000000008781c */ /* 0x000fea0003f0f008 */
[----:B------:R-:W2:Y:S01]  /*4880*/  @UP0 LDCU.64 UR10, c[0x0][0x888] ;  /* 0x00011100ff0a07ac */ /* 0x000ea20008000a00 */
[----:B------:R-:W-:Y:S07]  /*4890*/  @UP0 UIMAD UR8, UR36, UR4, URZ ;  /* 0x00000004240802a4 */ /* 0x000fee000f8e02ff */
[----:B------:R-:W-:Y:S01]  /*48a0*/  @!P0 PRMT R95, R0, 0x7610, R95 ;  /* 0x00007610005f8816 */ /* 0x000fe2000000005f */
[----:B--2---:R-:W-:Y:S03]  /*48b0*/  @UP0 UIMAD.WIDE UR10, UR8, 0x4, UR10 ;  /* 0x00000004080a08a5 */ /* 0x004fe6000f8e020a */
[----:B------:R-:W2:Y:S03]  /*48c0*/  @!UP0 LDCU UR8, c[0x0][0x880] ;  /* 0x00011000ff0887ac */ /* 0x000ea60008000800 */
[----:B------:R-:W-:Y:S01]  /*48d0*/  IMAD.U32 R10, RZ, RZ, UR10 ;  /* 0x0000000aff0a7e24 */ /* 0x000fe2000f8e00ff */
[----:B------:R-:W-:Y:S05]  /*48e0*/  MOV R11, UR11 ;  /* 0x0000000b000b7c02 */ /* 0x000fea0008000f00 */
[----:B-----5:R3:W5:Y:S02]  /*48f0*/  @P0 LDG.E R49, desc[UR46][R10.64] ;  /* 0x0000002e0a310981 */ /* 0x020764000c1e1900 */
[----:B--23--:R-:W-:Y:S07]  /*4900*/  @!P0 IMAD.U32 R49, RZ, RZ, UR8 ;  /* 0x00000008ff318e24 */ /* 0x00cfee000f8e00ff */
.L_x_86:
[----:B-----5:R-:W-:Y:S01]  /*4910*/  @!P2 FSETP.EQ.AND P0, PT, R49, RZ, PT ;  /* 0x000000ff3100a20b */ /* 0x020fe20003f02000 */
[----:B------:R-:W-:Y:S01]  /*4920*/  @!UPT UIADD3 URZ, UPT, UPT, URZ, URZ, URZ ;  /* 0x000000fffffff290 */ /* 0x000fe2000fffe0ff */
[----:B------:R-:W-:Y:S11]  /*4930*/  @!P2 BRA `(.L_x_87) ;  /* 0x000000000014a947 */ /* 0x000ff60003800000 */
[----:B------:R-:W-:Y:S02]  /*4940*/  LOP3.LUT P2, RZ, R95, 0xff, RZ, 0xc0, !PT ;  /* 0x000000ff5fff7812 */ /* 0x000fe4000784c0ff */
[----:B------:R-:W-:Y:S04]  /*4950*/  PLOP3.LUT P0, PT, PT, PT, UP0, 0x80, 0x8 ;  /* 0x000000000008781c */ /* 0x000fe80003f0f008 */
[----:B------:R-:W-:Y:S07]  /*4960*/  PLOP3.LUT P0, PT, P0, PT, PT, 0x8, 0x80 ;  /* 0x000000000080781c */ /* 0x000fee000070e170 */
[----:B------:R-:W-:Y:S11]  /*4970*/  @P2 FSETP.EQ.AND P0, PT, R49, RZ, PT ;  /* 0x000000ff3100220b */ /* 0x000ff60003f02000 */
[----:B------:R-:W-:Y:S02]  /*4980*/  @!UPT UIADD3 URZ, UPT, UPT, URZ, URZ, URZ ;  /* 0x000000fffffff290 */ /* 0x000fe4000fffe0ff */
.L_x_87:
[----:B------:R-:W3:Y:S01]  /*4990*/  SYNCS.PHASECHK.TRANS64.TRYWAIT P2, [UR7+0x120], R12 ;  /* 0x0001200cff0075a7 */ /* 0x000ee20008041107 */
[----:B------:R-:W-:Y:S04]  /*49a0*/  ELECT P4, URZ, PT ;  /* 0x0000000000ff782f */ /* 0x000fe80003880000 */
[----:B------:R-:W-:Y:S11]  /*49b0*/  PLOP3.LUT P4, PT, P0, P4, PT, 0xf2, 0x2f ;  /* 0x00000000002f781c */ /* 0x000ff60000789e72 */
[----:B------:R-:W-:Y:S02]  /*49c0*/  @!UPT UIADD3 URZ, UPT, UPT, URZ, URZ, URZ ;  /* 0x000000fffffff290 */ /* 0x000fe4000fffe0ff */
[----:B-1----:R-:W-:Y:S05]  /*49d0*/  @!P4 IADD3 R21, P0, PT, R32, 0x580, RZ ;  /* 0x000005802015c810 */ /* 0x002fea0007f1e0ff */
[----:B------:R-:W-:Y:S01]  /*49e0*/  @!P4 IMAD.X R20, RZ, RZ, R33, P0 ;  /* 0x000000ffff14c224 */ /* 0x000fe200000e0621 */
[----:B---3--:R-:W-:Y:S07]  /*49f0*/  @!P2 BRA `(.L_x_88) ;  /* 0x0000003800f8a947 */ /* 0x008fee0003800000 */
.L_x_175:
[----:B------:R-:W3:Y:S01]  /*4a00*/  LDC.64 R14, c[0x0][0xb10] ;  /* 0x0002c400ff0e7b82 */ /* 0x000ee20000000a00 */
[----:B------:R-:W-:Y:S01]  /*4a10*/  @!P4 R2UR UR8, R20 ;  /* 0x000000001408c2ca */ /* 0x000fe200000e0000 */
[----:B------:R-:W-:Y:S01]  /*4a20*/  VOTEU.ALL UP1, P4 ;  /* 0x0000000000ff7886 */ /* 0x000fe20002020000 */
[----:B------:R-:W-:Y:S01]  /*4a30*/  @!P4 R2UR UR9, R21 ;  /* 0x000000001509c2ca */ /* 0x000fe200000e0000 */
[----:B------:R-:W-:Y:S01]  /*4a40*/  UMOV UR10, 0x0 ;  /* 0x00000000000a7882 */ /* 0x000fe20000000000 */
[----:B------:R-:W-:Y:S03]  /*4a50*/  UMOV UR11, 0x10000000 ;  /* 0x10000000000b7882 */ /* 0x000fe60000000000 */
[----:B------:R-:W5:Y:S01]  /*4a60*/  LDC.64 R10, c[0x0][0xb18] ;  /* 0x0002c600ff0a7b82 */ /* 0x000f620000000a00 */
[----:B------:R-:W-:Y:S01]  /*4a70*/  @!UP1 UIADD3 UR16, UPT, UPT, UR7, 0x200, URZ ;  /* 0x0000020007109890 */ /* 0x000fe2000fffe0ff */
[----:B------:R-:W-:Y:S01]  /*4a80*/  @P3 SHF.R.U32.HI R28, RZ, 0x10, R25 ;  /* 0x00000010ff1c3819 */ /* 0x000fe20000011619 */
[----:B------:R-:W-:Y:S01]  /*4a90*/  VOTEU.ALL UP1, P4 ;  /* 0x0000000000ff7886 */ /* 0x000fe20002020000 */
[----:B------:R-:W-:Y:S01]  /*4aa0*/  UMOV UR20, UR36 ;  /* 0x0000002400147c82 */ /* 0x000fe20008000000 */
[----:B------:R-:W-:Y:S03]  /*4ab0*/  VIADD R30, R30, 0x1 ;  /* 0x000000011e1e7836 */ /* 0x000fe60000000000 */
[----:B--2---:R-:W2:Y:S01]  /*4ac0*/  @!P1 LDC R0, c[0x0][0xb20] ;  /* 0x0002c800ff009b82 */ /* 0x004ea20000000800 */
[----:B------:R-:W-:Y:S01]  /*4ad0*/  IMAD.U32 R21, RZ, RZ, UR8 ;  /* 0x00000008ff157e24 */ /* 0x000fe2000f8e00ff */
[----:B------:R-:W-:Y:S06]  /*4ae0*/  UPRMT UR8, UR37, 0x654, UR17 ;  /* 0x0000065425087896 */ /* 0x000fec0008000011 */
[----:B-1----:R-:W1:Y:S01]  /*4af0*/  @!P1 LDC R3, c[0x0][0xb0c] ;  /* 0x0002c300ff039b82 */ /* 0x002e620000000800 */
[----:B------:R-:W-:Y:S01]  /*4b00*/  IMAD.U32 R20, RZ, RZ, UR9 ;  /* 0x00000009ff147e24 */ /* 0x000fe2000f8e00ff */
[----:B------:R-:W-:Y:S04]  /*4b10*/  @!P4 R2UR UR15, R21 ;  /* 0x00000000150fc2ca */ /* 0x000fe800000e0000 */
[----:B------:R-:W-:Y:S01]  /*4b20*/  @!P4 R2UR UR14, R20 ;  /* 0x00000000140ec2ca */ /* 0x000fe200000e0000 */
[----:B------:R-:W-:Y:S11]  /*4b30*/  @!P4 IMAD.MOV.U32 R20, RZ, RZ, 0x1000 ;  /* 0x00001000ff14c424 */ /* 0x000ff600078e00ff */
[----:B------:R-:W-:Y:S01]  /*4b40*/  @!UPT UIADD3 URZ, UPT, UPT, URZ, URZ, URZ ;  /* 0x000000fffffff290 */ /* 0x000fe2000fffe0ff */
[----:B------:R1:W-:Y:S01]  /*4b50*/  @!UP1 UTMALDG.3D [UR16], [UR14], desc[UR10] ;  /* 0x00000a100e0095b4 */ /* 0x0003e20008011000 */
[----:B------:R1:W-:Y:S02]  /*4b60*/  @!P4 SYNCS.ARRIVE.TRANS64.RED.A0TR RZ, [UR7+0x110], R20 ;  /* 0x00011014ffffc9a7 */ /* 0x0003e40008300407 */
[----:B-1----:R-:W-:Y:S01]  /*4b70*/  @!P1 ISETP.NE.AND P2, PT, R3, 0x1, PT ;  /* 0x000000010300980c */ /* 0x002fe20003f45270 */
[C---:B---3--:R-:W-:Y:S01]  /*4b80*/  @!P1 IMAD.HI.U32 R14, R13.reuse, R14, RZ ;  /* 0x0000000e0d0e9227 */ /* 0x048fe200078e00ff */
[----:B-----5:R-:W-:Y:S03]  /*4b90*/  @!P1 ISETP.NE.AND P0, PT, R10, 0x1, PT ;  /* 0x000000010a00980c */ /* 0x020fe60003f05270 */
[C---:B------:R-:W-:Y:S01]  /*4ba0*/  @!P1 IMAD.HI.U32 R11, R8.reuse, R11, RZ ;  /* 0x0000000b080b9227 */ /* 0x040fe200078e00ff */
[----:B------:R-:W-:Y:S04]  /*4bb0*/  @!P1 SHF.R.U32.HI R14, RZ, R15, R14 ;  /* 0x0000000fff0e9219 */ /* 0x000fe8000001160e */
[----:B--2---:R-:W-:Y:S01]  /*4bc0*/  @!P1 SHF.R.U32.HI R9, RZ, R0, R11 ;  /* 0x00000000ff099219 */ /* 0x004fe2000001160b */
[----:B------:R-:W-:Y:S01]  /*4bd0*/  SYNCS.ARRIVE.TRANS64.RED.A1T0 RZ, [UR8], RZ ;  /* 0x000000ffffff79a7 */ /* 0x000fe20008100408 */
[----:B------:R-:W-:Y:S02]  /*4be0*/  @!P1 SEL R14, R13, R14, !P2 ;  /* 0x0000000e0d0e9207 */ /* 0x000fe40005000000 */
[----:B------:R-:W-:Y:S01]  /*4bf0*/  @!P1 SEL R9, R8, R9, !P0 ;  /* 0x0000000908099207 */ /* 0x000fe20004000000 */
[----:B------:R-:W1:Y:S04]  /*4c00*/  SYNCS.PHASECHK.TRANS64.TRYWAIT P5, [UR7+0x128], R12 ;  /* 0x0001280cff0075a7 */ /* 0x000e6800080a1107 */
[----:B------:R-:W-:Y:S02]  /*4c10*/  @!P1 IMAD.IADD R0, R9, 0x1, -R14 ;  /* 0x0000000109009824 */ /* 0x000fe400078e0a0e */
[----:B------:R-:W-:Y:S02]  /*4c20*/  @!P1 IMAD.IADD R9, R14, 0x1, -R9 ;  /* 0x000000010e099824 */ /* 0x000fe400078e0a09 */
[----:B------:R-:W-:Y:S02]  /*4c30*/  @!P1 IMAD R13, R0, R3, R13 ;  /* 0x00000003000d9224 */ /* 0x000fe400078e020d */
[----:B------:R-:W-:Y:S01]  /*4c40*/  @!P1 IMAD R8, R9, R10, R8 ;  /* 0x0000000a09089224 */ /* 0x000fe200078e0208 */
[----:B-1----:R-:W-:Y:S06]  /*4c50*/  @!P5 BRA `(.L_x_89) ;  /* 0x000000380078d947 */ /* 0x002fec0003800000 */
.L_x_177:
[----:B-1----:R-:W-:Y:S01]  /*4c60*/  @!P4 IADD3 R3, P0, PT, R32, 0x580, RZ ;  /* 0x000005802003c810 */ /* 0x002fe20007f1e0ff */
[----:B------:R-:W-:Y:S01]  /*4c70*/  VOTEU.ALL UP1, P4 ;  /* 0x0000000000ff7886 */ /* 0x000fe20002020000 */
[----:B------:R-:W-:Y:S01]  /*4c80*/  UMOV UR20, 0x0 ;  /* 0x0000000000147882 */ /* 0x000fe20000000000 */
[----:B------:R-:W-:Y:S01]  /*4c90*/  UMOV UR21, 0x10000000 ;  /* 0x1000000000157882 */ /* 0x000fe20000000000 */
[----:B------:R-:W-:Y:S01]  /*4ca0*/  @!P4 R2UR UR9, R3 ;  /* 0x000000000309c2ca */ /* 0x000fe200000e0000 */
[----:B------:R-:W-:Y:S01]  /*4cb0*/  @!P4 IMAD.X R0, RZ, RZ, R33, P0 ;  /* 0x000000ffff00c224 */ /* 0x000fe200000e0621 */
[----:B------:R-:W-:Y:S01]  /*4cc0*/  @!UP1 UIADD3 UR10, UPT, UPT, UR18, 0x40, URZ ;  /* 0x00000040120a9890 */ /* 0x000fe2000fffe0ff */
[----:B------:R-:W-:Y:S01]  /*4cd0*/  ISETP.NE.AND P0, PT, R30, 0x2, PT ;  /* 0x000000021e00780c */ /* 0x000fe20003f05270 */
[----:B------:R-:W-:Y:S01]  /*4ce0*/  UMOV UR11, UR19 ;  /* 0x00000013000b7c82 */ /* 0x000fe20008000000 */
[----:B------:R-:W-:Y:S01]  /*4cf0*/  UMOV UR12, UR36 ;  /* 0x00000024000c7c82 */ /* 0x000fe20008000000 */
[----:B------:R-:W-:Y:S01]  /*4d00*/  @!P4 R2UR UR8, R0 ;  /* 0x000000000008c2ca */ /* 0x000fe200000e0000 */
[----:B------:R-:W-:Y:S01]  /*4d10*/  IMAD.IADD R20, R8, 0x1, R94 ;  /* 0x0000000108147824 */ /* 0x000fe200078e025e */
[----:B------:R-:W-:Y:S01]  /*4d20*/  @P3 R2UR UR36, R28 ;  /* 0x000000001c2432ca */ /* 0x000fe200000e0000 */
[----:B------:R-:W-:Y:S01]  /*4d30*/  IMAD.IADD R21, R13, 0x1, R96 ;  /* 0x000000010d157824 */ /* 0x000fe200078e0260 */
[----:B------:R-:W-:Y:S02]  /*4d40*/  SEL R0, RZ, 0x1, P0 ;  /* 0x00000001ff007807 */ /* 0x000fe40000000000 */
[----:B------:R-:W-:Y:S01]  /*4d50*/  LOP3.LUT R31, R31, 0x1, RZ, 0x3c, !PT ;  /* 0x000000011f1f7812 */ /* 0x000fe200078e3cff */
[----:B------:R-:W-:Y:S01]  /*4d60*/  IMAD.U32 R10, RZ, RZ, UR9 ;  /* 0x00000009ff0a7e24 */ /* 0x000fe2000f8e00ff */
[----:B------:R-:W-:Y:S01]  /*4d70*/  @!UP1 UIADD3 UR9, UPT, UPT, UR7, 0x118, URZ ;  /* 0x0000011807099890 */ /* 0x000fe2000fffe0ff */
[----:B------:R-:W-:Y:S02]  /*4d80*/  LOP3.LUT R29, R29, R0, RZ, 0x3c, !PT ;  /* 0x000000001d1d7212 */ /* 0x000fe400078e3cff */
[----:B------:R-:W-:Y:S02]  /*4d90*/  SEL R30, R30, RZ, P0 ;  /* 0x000000ff1e1e7207 */ /* 0x000fe40000000000 */
[----:B------:R-:W-:Y:S01]  /*4da0*/  IMAD.U32 R11, RZ, RZ, UR8 ;  /* 0x00000008ff0b7e24 */ /* 0x000fe2000f8e00ff */
[----:B------:R-:W-:Y:S01]  /*4db0*/  @!P4 R2UR UR14, R10 ;  /* 0x000000000a0ec2ca */ /* 0x000fe200000e0000 */
[----:B------:R-:W-:Y:S01]  /*4dc0*/  @!UP1 UIADD3 UR8, UPT, UPT, UR7, 0x1200, URZ ;  /* 0x0000120007089890 */ /* 0x000fe2000fffe0ff */
[----:B------:R-:W-:Y:S02]  /*4dd0*/  VOTEU.ALL UP1, P4 ;  /* 0x0000000000ff7886 */ /* 0x000fe40002020000 */
[----:B------:R-:W-:Y:S11]  /*4de0*/  @!P4 R2UR UR15, R11 ;  /* 0x000000000b0fc2ca */ /* 0x000ff600000e0000 */
[----:B------:R-:W-:Y:S02]  /*4df0*/  @!UPT UIADD3 URZ, UPT, UPT, URZ, URZ, URZ ;  /* 0x000000fffffff290 */ /* 0x000fe4000fffe0ff */
[----:B------:R2:W-:Y:S01]  /*4e00*/  @!UP1 UTMALDG.3D [UR8], [UR14], desc[UR20] ;  /* 0x000014080e0095b4 */ /* 0x0005e20008011000 */
[----:B------:R2:W-:Y:S01]  /*4e10*/  @!P4 SYNCS.ARRIVE.TRANS64.RED.A0TR RZ, [UR7+0x118], R23 ;  /* 0x00011817ffffc9a7 */ /* 0x0005e20008300407 */
[----:B------:R-:W-:Y:S01]  /*4e20*/  UPLOP3.LUT UP1, UPT, UPT, UPT, UPT, 0x80, 0x8 ;  /* 0x000000000008789c */ /* 0x000fe20003f2f070 */
[----:B------:R-:W-:Y:S01]  /*4e30*/  SYNCS.ARRIVE.TRANS64.RED.A1T0 RZ, [UR13], RZ ;  /* 0x000000ffffff79a7 */ /* 0x000fe2000810040d */
[----:B------:R-:W-:Y:S09]  /*4e40*/  @P3 BRA `(.L_x_90) ;  /* 0xfffffff400503947 */ /* 0x000ff2000383ffff */
[----:B------:R-:W-:-:S04]  /*4e50*/  SHF.L.U32 R3, R31, 0x1f, RZ ;  /* 0x0000001f1f037819 */ /* 0x000fc800000006ff */
[----:B------:R-:W1:Y:S02]  /*4e60*/  SYNCS.PHASECHK.TRANS64.TRYWAIT P0, [UR7+0x120], R3 ;  /* 0x00012003ff0075a7 */ /* 0x000e640008001107 */
[----:B-1----:R-:W-:Y:S05]  /*4e70*/  @!P0 BRA `(.L_x_91) ;  /* 0x0000003800088947 */ /* 0x002fea0003800000 */
.L_x_179:
[----:B-1----:R-:W-:-:S07]  /*4e80*/  MOV R0, UR7 ;  /* 0x0000000700007c02 */ /* 0x002fce0008000f00 */
.L_x_92:
[----:B-1----:R-:W-:-:S04]  /*4e90*/  SHF.L.U32 R3, R31, 0x1f, RZ ;  /* 0x0000001f1f037819 */ /* 0x002fc800000006ff */
[----:B------:R1:W3:Y:S03]  /*4ea0*/  SYNCS.PHASECHK.TRANS64.TRYWAIT P0, [R0+URZ+0x128], R3 ;  /* 0x00012803000075a7 */ /* 0x0002e600080011ff */
[----:B---3--:R-:W-:Y:S05]  /*4eb0*/  @!P0 NANOSLEEP.SYNCS 0x989680 ;  /* 0x009896800000895d */ /* 0x008fea0003900000 */
[----:B------:R-:W3:Y:S02]  /*4ec0*/  @!P0 SYNCS.PHASECHK.TRANS64 P0, [R0+URZ+0x128], R3 ;  /* 0x00012803000085a7 */ /* 0x000ee400080010ff */
[----:B--23--:R-:W-:Y:S05]  /*4ed0*/  @P0 EXIT ;  /* 0x000000000000094d */ /* 0x00cfea0003800000 */
[----:B------:R-:W-:Y:S05]  /*4ee0*/  BRA `(.L_x_92) ;  /* 0xfffffffc00e87947 */ /* 0x000fea000383ffff */
.L_x_81:
[----:B------:R-:W-:-:S06]  /*4ef0*/  UISETP.GE.AND UP1, UPT, UR8, 0x4, UPT ;  /* 0x000000040800788c */ /* 0x000fcc000bf26270 */
[----:B------:R-:W-:-:S13]  /*4f00*/  PLOP3.LUT P0, PT, PT, PT, UP1, 0x80, 0x8 ;  /* 0x000000000008781c */ /* 0x000fda0003f0f018 */
[----:B------:R-:W-:Y:S05]  /*4f10*/  @!P0 EXIT ;  /* 0x000000000000894d */ /* 0x000fea0003800000 */
[----:B------:R-:W-:Y:S01]  /*4f20*/  BAR.SYNC.DEFER_BLOCKING 0x6, 0xa0 ;  /* 0x0182800000007b1d */ /* 0x000fe20000010000 */
[C---:B------:R-:W-:Y:S01]  /*4f30*/  IMAD.SHL.U32 R7, R108.reuse, 0x40, RZ ;  /* 0x000000406c077824 */ /* 0x040fe200078e00ff */
[C---:B------:R-:W-:Y:S01]  /*4f40*/  LOP3.LUT R110, R108.reuse, 0x60, RZ, 0xc0, !PT ;  /* 0x000000606c6e7812 */ /* 0x040fe200078ec0ff */
[C---:B------:R-:W-:Y:S01]  /*4f50*/  IMAD.SHL.U32 R100, R108.reuse, 0x20, RZ ;  /* 0x000000206c647824 */ /* 0x040fe200078e00ff */
[----:B------:R-:W-:Y:S01]  /*4f60*/  CS2R R106, SRZ ;  /* 0x00000000006a7805 */ /* 0x000fe2000001ff00 */
[C---:B------:R-:W-:Y:S01]  /*4f70*/  IMAD.SHL.U32 R0, R108.reuse, 0x2, RZ ;  /* 0x000000026c007824 */ /* 0x040fe200078e00ff */
[----:B------:R-:W-:Y:S02]  /*4f80*/  UMOV UR49, 0x400 ;  /* 0x0000040000317882 */ /* 0x000fe40000000000 */
[----:B------:R-:W1:Y:S01]  /*4f90*/  LDC R99, c[0x0][0x370] ;  /* 0x0000dc00ff637b82 */ /* 0x000e620000000800 */
[----:B------:R-:W-:Y:S01]  /*4fa0*/  ULEA UR49, UR37, UR49, 0x18 ;  /* 0x0000003125317291 */ /* 0x000fe2000f8ec0ff */
[----:B------:R-:W-:Y:S01]  /*4fb0*/  LOP3.LUT R5, R7, 0x180, RZ, 0xc0, !PT ;  /* 0x0000018007057812 */ /* 0x000fe200078ec0ff */
[----:B------:R-:W-:Y:S01]  /*4fc0*/  IMAD.U32 R46, R108, 0x10000, RZ ;  /* 0x000100006c2e7824 */ /* 0x000fe200078e00ff */
[----:B------:R-:W-:Y:S01]  /*4fd0*/  LOP3.LUT R100, R100, 0xc00, RZ, 0xc0, !PT ;  /* 0x00000c0064647812 */ /* 0x000fe200078ec0ff */
[----:B------:R-:W-:Y:S01]  /*4fe0*/  UIADD3 UR4, UPT, UPT, UR49, 0x2200, URZ ;  /* 0x0000220031047890 */ /* 0x000fe2000fffe0ff */
[----:B------:R-:W-:Y:S01]  /*4ff0*/  LOP3.LUT R0, R5, 0x20, R0, 0xf8, !PT ;  /* 0x0000002005007812 */ /* 0x000fe200078ef800 */
[----:B------:R-:W-:Y:S01]  /*5000*/  IMAD.SHL.U32 R5, R108, 0x8, RZ ;  /* 0x000000086c057824 */ /* 0x000fe200078e00ff */
[----:B------:R-:W2:Y:S01]  /*5010*/  LDC R42, c[0x0][0xb0c] ;  /* 0x0002c300ff2a7b82 */ /* 0x000ea20000000800 */
[----:B------:R-:W-:Y:S01]  /*5020*/  LOP3.LUT R100, R100, 0x40, R7, 0xf8, !PT ;  /* 0x0000004064647812 */ /* 0x000fe200078ef807 */
[----:B------:R-:W-:Y:S01]  /*5030*/  IMAD.MOV.U32 R44, RZ, RZ, RZ ;  /* 0x000000ffff2c7224 */ /* 0x000fe200078e00ff */
[----:B------:R-:W-:Y:S01]  /*5040*/  LOP3.LUT R46, R46, 0x600000, RZ, 0xc0, !PT ;  /* 0x006000002e2e7812 */ /* 0x000fe200078ec0ff */
[----:B------:R-:W-:Y:S01]  /*5050*/  IMAD.MOV.U32 R112, RZ, RZ, RZ ;  /* 0x000000ffff707224 */ /* 0x000fe200078e00ff */
[----:B------:R-:W-:-:S02]  /*5060*/  LOP3.LUT R108, R108, 0x2, RZ, 0xc0, !PT ;  /* 0x000000026c6c7812 */ /* 0x000fc400078ec0ff */
[----:B------:R-:W-:Y:S02]  /*5070*/  CS2R R104, SRZ ;  /* 0x0000000000687805 */ /* 0x000fe4000001ff00 */
[----:B------:R-:W-:Y:S01]  /*5080*/  LOP3.LUT R5, R0, 0x30, R5, 0x78, !PT ;  /* 0x0000003000057812 */ /* 0x000fe200078e7805 */
[----:B------:R-:W4:Y:S01]  /*5090*/  LDC R97, c[0x0][0xb20] ;  /* 0x0002c800ff617b82 */ /* 0x000f220000000800 */
[----:B------:R-:W3:Y:S01]  /*50a0*/  LDS R3, [UR49+0x1f0] ;  /* 0x0001f031ff037984 */ /* 0x000ee20008000800 */
[----:B------:R-:W-:Y:S01]  /*50b0*/  LOP3.LUT R100, R100, 0x200, R7, 0xf8, !PT ;  /* 0x0000020064647812 */ /* 0x000fe200078ef807 */
[----:B------:R-:W-:Y:S01]  /*50c0*/  IMAD.MOV R102, RZ, RZ, -R108 ;  /* 0x000000ffff667224 */ /* 0x000fe200078e0a6c */
[----:B------:R-:W1:Y:S01]  /*50d0*/  LDCU.64 UR52, c[0x0][0x348] ;  /* 0x00006900ff3477ac */ /* 0x000e620008000a00 */
[----:B------:R-:W-:Y:S01]  /*50e0*/  IMAD.U32 R109, RZ, RZ, UR4 ;  /* 0x00000004ff6d7e24 */ /* 0x000fe2000f8e00ff */
[----:B------:R-:W-:Y:S02]  /*50f0*/  LOP3.LUT R100, R100, R5, RZ, 0xfc, !PT ;  /* 0x0000000564647212 */ /* 0x000fe400078efcff */
[----:B------:R-:W1:Y:S01]  /*5100*/  LDC R41, c[0x0][0xb30] ;  /* 0x0002cc00ff297b82 */ /* 0x000e620000000800 */
[----:B------:R-:W1:Y:S01]  /*5110*/  LDCU.64 UR38, c[0x0][0x888] ;  /* 0x00011100ff2677ac */ /* 0x000e620008000a00 */
[----:B------:R-:W1:Y:S06]  /*5120*/  LDCU.64 UR44, c[0x0][0x890] ;  /* 0x00011200ff2c77ac */ /* 0x000e6c0008000a00 */
[----:B------:R-:W1:Y:S01]  /*5130*/  LDC.64 R92, c[0x0][0xb10] ;  /* 0x0002c400ff5c7b82 */ /* 0x000e620000000a00 */
[----:B------:R-:W-:-:S07]  /*5140*/  UIADD3 UR48, UPT, UPT, UR49, 0x200, URZ ;  /* 0x0000020031307890 */ /* 0x000fce000fffe0ff */
[----:B------:R-:W1:Y:S08]  /*5150*/  LDC.64 R38, c[0x0][0xb18] ;  /* 0x0002c600ff267b82 */ /* 0x000e700000000a00 */
[----:B------:R-:W1:Y:S08]  /*5160*/  LDC.64 R36, c[0x0][0xb28] ;  /* 0x0002ca00ff247b82 */ /* 0x000e700000000a00 */
[----:B------:R-:W1:Y:S01]  /*5170*/  LDC.64 R90, c[0x0][0x8b0] ;  /* 0x00022c00ff5a7b82 */ /* 0x000e620000000a00 */
[----:B---3--:R-:W-:-:S07]  /*5180*/  IMAD.IADD R46, R3, 0x1, R46 ;  /* 0x00000001032e7824 */ /* 0x008fce00078e022e */
[----:B------:R-:W3:Y:S08]  /*5190*/  LDC.64 R88, c[0x0][0x8a8] ;  /* 0x00022a00ff587b82 */ /* 0x000ef00000000a00 */
[----:B--2-4-:R-:W1:Y:S02]  /*51a0*/  LDC R98, c[0x0][0x374] ;  /* 0x0000dd00ff627b82 */ /* 0x014e640000000800 */
.L_x_118:
[----:B------:R-:W-:Y:S02]  /*51b0*/  LEA R0, R112, UR49, 0x3 ;  /* 0x0000003170007c11 */ /* 0x000fe4000f8e18ff */
[----:B------:R-:W-:Y:S02]  /*51c0*/  SHF.L.U32 R3, R106, 0x1f, RZ ;  /* 0x0000001f6a037819 */ /* 0x000fe400000006ff */
[----:B------:R-:W-:Y:S02]  /*51d0*/  LEA R16, R112, UR49, 0x4 ;  /* 0x0000003170107c11 */ /* 0x000fe4000f8e20ff */
[----:B------:R-:W2:Y:S02]  /*51e0*/  SYNCS.PHASECHK.TRANS64.TRYWAIT P0, [R0+URZ+0x140], R3 ;  /* 0x00014003000075a7 */ /* 0x000ea400080011ff */
[----:B-12---:R-:W-:Y:S05]  /*51f0*/  @!P0 BRA `(.L_x_93) ;  /* 0x0000003400408947 */ /* 0x006fea0003800000 */
.L_x_180:
[----:B------:R-:W4:Y:S01]  /*5200*/  LDC.64 R12, c[0x0][0xb10] ;  /* 0x0002c400ff0c7b82 */ /* 0x000f220000000a00 */
[----:B------:R-:W3:Y:S01]  /*5210*/  LDS.128 R16, [R16+0x1d0] ;  /* 0x0001d00010107984 */ /* 0x000ee20000000c00 */
[----:B-1----:R-:W-:Y:S01]  /*5220*/  ISETP.NE.AND P1, PT, R41, 0x1, PT ;  /* 0x000000012900780c */ /* 0x002fe20003f25270 */
[----:B--2---:R-:W-:Y:S01]  /*5230*/  VIADD R0, R0, 0x150 ;  /* 0x0000015000007836 */ /* 0x004fe20000000000 */
[----:B------:R-:W-:Y:S04]  /*5240*/  ISETP.GE.AND P0, PT, R40, 0x1, PT ;  /* 0x000000012800780c */ /* 0x000fe80003f06270 */
[----:B------:R-:W1:Y:S01]  /*5250*/  LDC.64 R10, c[0x0][0xb18] ;  /* 0x0002c600ff0a7b82 */ /* 0x000e620000000a00 */
[----:B------:R-:W-:Y:S01]  /*5260*/  PRMT R0, RZ, 0x654, R0 ;  /* 0x00000654ff007816 */ /* 0x000fe20000000000 */
[----:B------:R-:W-:Y:S01]  /*5270*/  @!PT LDS RZ, [RZ] ;  /* 0x00000000fffff984 */ /* 0x000fe20000000800 */
[----:B------:R-:W-:Y:S01]  /*5280*/  @!PT LDS RZ, [RZ] ;  /* 0x00000000fffff984 */ /* 0x000fe20000000800 */
[----:B------:R-:W-:Y:S01]  /*5290*/  @!PT LDS RZ, [RZ] ;  /* 0x00000000fffff984 */ /* 0x000fe20000000800 */
[----:B------:R-:W-:Y:S01]  /*52a0*/  @!PT LDS RZ, [RZ] ;  /* 0x00000000fffff984 */ /* 0x000fe20000000800 */
[----:B------:R2:W-:Y:S06]  /*52b0*/  MEMBAR.ALL.CTA ;  /* 0x0000000000007992 */ /* 0x0005ec0000008000 */
[----:B--2---:R-:W2:Y:S01]  /*52c0*/  FENCE.VIEW.ASYNC.S ;  /* 0x00000000000073c6 */ /* 0x004ea20000000000 */
[----:B------:R-:W1:Y:S08]  /*52d0*/  @!P1 LDC R14, c[0x0][0xb20] ;  /* 0x0002c800ff0e9b82 */ /* 0x000e700000000800 */
[----:B------:R-:W1:Y:S01]  /*52e0*/  @!P1 LDC R9, c[0x0][0xb0c] ;  /* 0x0002c300ff099b82 */ /* 0x000e620000000800 */
[----:B--2---:R2:W-:Y:S01]  /*52f0*/  SYNCS.ARRIVE.TRANS64.RED.A1T0 RZ, [R0+URZ], RZ ;  /* 0x000000ff00ff79a7 */ /* 0x0045e200081004ff */
[----:B---3--:R-:W-:Y:S04]  /*5300*/  LOP3.LUT P4, RZ, R18, 0x1, RZ, 0xc0, !PT ;  /* 0x0000000112ff7812 */ /* 0x008fe8000788c0ff */
[----:B------:R-:W-:Y:S09]  /*5310*/  P2R R111, PR, RZ, 0x10 ;  /* 0x00000010ff6f7803 */ /* 0x000ff20000000000 */
[----:B------:R-:W-:Y:S02]  /*5320*/  @P4 MOV R45, R16 ;  /* 0x00000010002d4202 */ /* 0x000fe40000000f00 */
[----:B------:R-:W-:Y:S01]  /*5330*/  @P4 LOP3.LUT R43, R17, 0xffff, RZ, 0xc0, !PT ;  /* 0x0000ffff112b4812 */ /* 0x000fe200078ec0ff */
[----:B--2-4-:R-:W-:Y:S06]  /*5340*/  @!P0 BRA `(.L_x_94) ;  /* 0x0000000000a48947 */ /* 0x014fec0003800000 */
[----:B------:R-:W-:Y:S01]  /*5350*/  IMAD.HI.U32 R24, R98, R39, RZ ;  /* 0x0000002762187227 */ /* 0x000fe200078e00ff */
[----:B------:R-:W-:Y:S02]  /*5360*/  ISETP.NE.AND P0, PT, R38, 0x1, PT ;  /* 0x000000012600780c */ /* 0x000fe40003f05270 */
[----:B------:R-:W-:Y:S01]  /*5370*/  ISETP.NE.AND P2, PT, R40, 0x1, PT ;  /* 0x000000012800780c */ /* 0x000fe20003f45270 */
[-C--:B------:R-:W-:Y:S01]  /*5380*/  IMAD.HI.U32 R22, R99, R92.reuse, RZ ;  /* 0x0000005c63167227 */ /* 0x080fe200078e00ff */
[----:B------:R-:W-:Y:S02]  /*5390*/  SHF.R.U32.HI R23, RZ, R97, R24 ;  /* 0x00000061ff177219 */ /* 0x000fe40000011618 */
[----:B------:R-:W-:Y:S01]  /*53a0*/  ISETP.NE.AND P3, PT, R42, 0x1, PT ;  /* 0x000000012a00780c */ /* 0x000fe20003f65270 */
[----:B------:R-:W-:Y:S01]  /*53b0*/  IMAD.HI.U32 R28, R43, R39, RZ ;  /* 0x000000272b1c7227 */ /* 0x000fe200078e00ff */
[----:B------:R-:W-:Y:S02]  /*53c0*/  SHF.R.U32.HI R22, RZ, R93, R22 ;  /* 0x0000005dff167219 */ /* 0x000fe40000011616 */
[----:B------:R-:W-:Y:S01]  /*53d0*/  SEL R3, R98, R23, !P0 ;  /* 0x0000001762037207 */ /* 0x000fe20004000000 */
[----:B------:R-:W-:Y:S01]  /*53e0*/  IMAD.HI.U32 R26, R45, R92, RZ ;  /* 0x0000005c2d1a7227 */ /* 0x000fe200078e00ff */
[----:B------:R-:W-:Y:S03]  /*53f0*/  SEL R7, R99, R22, !P3 ;  /* 0x0000001663077207 */ /* 0x000fe60005800000 */
[-C--:B------:R-:W-:Y:S01]  /*5400*/  IMAD.HI.U32 R22, R3, R36.reuse, RZ ;  /* 0x0000002403167227 */ /* 0x080fe200078e00ff */
[----:B------:R-:W-:Y:S03]  /*5410*/  SHF.R.U32.HI R26, RZ, R93, R26 ;  /* 0x0000005dff1a7219 */ /* 0x000fe6000001161a */
[----:B------:R-:W-:Y:S01]  /*5420*/  IMAD.HI.U32 R24, R7, R36, RZ ;  /* 0x0000002407187227 */ /* 0x000fe200078e00ff */
[----:B------:R-:W-:Y:S02]  /*5430*/  @P2 SHF.R.U32.HI R3, RZ, R37, R22 ;  /* 0x00000025ff032219 */ /* 0x000fe40000011616 */
[----:B------:R-:W-:Y:S02]  /*5440*/  SHF.R.U32.HI R22, RZ, R97, R28 ;  /* 0x00000061ff167219 */ /* 0x000fe4000001161c */
[----:B------:R-:W-:Y:S01]  /*5450*/  @P2 SHF.R.U32.HI R7, RZ, R37, R24 ;  /* 0x00000025ff072219 */ /* 0x000fe20000011618 */
[C---:B------:R-:W-:Y:S01]  /*5460*/  IMAD R2, R40.reuse, R3, RZ ;  /* 0x0000000328027224 */ /* 0x040fe200078e02ff */
[----:B------:R-:W-:Y:S02]  /*5470*/  SEL R5, R43, R22, !P0 ;  /* 0x000000162b057207 */ /* 0x000fe40004000000 */
[----:B------:R-:W-:Y:S01]  /*5480*/  SEL R3, R45, R26, !P3 ;  /* 0x0000001a2d037207 */ /* 0x000fe20005800000 */
[----:B------:R-:W-:Y:S01]  /*5490*/  IMAD R4, R40, R7, RZ ;  /* 0x0000000728047224 */ /* 0x000fe200078e02ff */
[C---:B------:R-:W-:Y:S01]  /*54a0*/  ISETP.GE.AND P0, PT, R5.reuse, R2, PT ;  /* 0x000000020500720c */ /* 0x040fe20003f06270 */
[----:B------:R-:W-:Y:S03]  /*54b0*/  IMAD.HI.U32 R6, R5, R36, RZ ;  /* 0x0000002405067227 */ /* 0x000fe600078e00ff */
[----:B------:R-:W-:Y:S01]  /*54c0*/  ISETP.GE.OR P0, PT, R3, R4, P0 ;  /* 0x000000040300720c */ /* 0x000fe20000706670 */
[----:B------:R-:W-:Y:S01]  /*54d0*/  IMAD.MOV R4, RZ, RZ, -R3 ;  /* 0x000000ffff047224 */ /* 0x000fe200078e0a03 */
[-C--:B------:R-:W-:Y:S03]  /*54e0*/  SHF.R.U32.HI R6, RZ, R37.reuse, R6 ;  /* 0x00000025ff067219 */ /* 0x080fe60000011606 */
[----:B------:R-:W-:Y:S01]  /*54f0*/  IMAD R45, R42, R4, R45 ;  /* 0x000000042a2d7224 */ /* 0x000fe200078e022d */
[----:B------:R-:W-:Y:S05]  /*5500*/  SEL R15, R5, R6, !P2 ;  /* 0x00000006050f7207 */ /* 0x000fea0005000000 */
[----:B------:R-:W-:Y:S02]  /*5510*/  IMAD.MOV R6, RZ, RZ, -R15 ;  /* 0x000000ffff067224 */ /* 0x000fe400078e0a0f */
[C---:B------:R-:W-:Y:S04]  /*5520*/  @!P0 IMAD.HI.U32 R2, R3.reuse, R36, RZ ;  /* 0x0000002403028227 */ /* 0x040fe800078e00ff */
[----:B------:R-:W-:Y:S01]  /*5530*/  IMAD R6, R40, R6, R5 ;  /* 0x0000000628067224 */ /* 0x000fe200078e0205 */
[----:B------:R-:W-:Y:S04]  /*5540*/  @!P0 SHF.R.U32.HI R2, RZ, R37, R2 ;  /* 0x00000025ff028219 */ /* 0x000fe80000011602 */
[----:B------:R-:W-:Y:S02]  /*5550*/  @!P0 SEL R0, R3, R2, !P2 ;  /* 0x0000000203008207 */ /* 0x000fe40005000000 */
[----:B------:R-:W-:Y:S02]  /*5560*/  IADD3 R2, PT, PT, -R5, RZ, RZ ;  /* 0x000000ff05027210 */ /* 0x000fe40007ffe1ff */
[----:B------:R-:W-:Y:S01]  /*5570*/  @!P0 IADD3 R8, PT, PT, R15, -R0, RZ ;  /* 0x800000000f088210 */ /* 0x000fe20007ffe0ff */
[----:B------:R-:W-:Y:S02]  /*5580*/  @!P0 IMAD R0, R7, R6, R0 ;  /* 0x0000000607008224 */ /* 0x000fe400078e0200 */
[----:B------:R-:W-:Y:S02]  /*5590*/  IMAD R43, R38, R2, R43 ;  /* 0x00000002262b7224 */ /* 0x000fe400078e022b */
[----:B------:R-:W-:Y:S02]  /*55a0*/  @!P0 IMAD R5, R8, R40, R3 ;  /* 0x0000002808058224 */ /* 0x000fe400078e0203 */
[----:B------:R-:W-:Y:S04]  /*55b0*/  @!P0 IMAD.MOV.U32 R3, RZ, RZ, R0 ;  /* 0x000000ffff038224 */ /* 0x000fe800078e0000 */
[----:B------:R-:W-:Y:S02]  /*55c0*/  IMAD R45, R3, R42, R45 ;  /* 0x0000002a032d7224 */ /* 0x000fe400078e022d */
[----:B------:R-:W-:Y:S07]  /*55d0*/  IMAD R43, R5, R38, R43 ;  /* 0x00000026052b7224 */ /* 0x000fee00078e022b */
.L_x_94:
[----:B-1----:R-:W-:Y:S01]  /*55e0*/  @!P1 ISETP.NE.AND P0, PT, R10, 0x1, PT ;  /* 0x000000010a00980c */ /* 0x002fe20003f05270 */
[----:B------:R-:W-:Y:S01]  /*55f0*/  @!P1 IMAD.HI.U32 R0, R45, R12, RZ ;  /* 0x0000000c2d009227 */ /* 0x000fe200078e00ff */
[----:B------:R-:W-:Y:S01]  /*5600*/  @!P1 ISETP.NE.AND P2, PT, R9, 0x1, PT ;  /* 0x000000010900980c */ /* 0x000fe20003f45270 */
[----:B------:R-:W-:Y:S01]  /*5610*/  ULOP3.LUT UP0, URZ, UR48, 0x1b0, URZ, 0xc0, !UPT ;  /* 0x000001b030ff7892 */ /* 0x000fe2000f80c0ff */
[----:B------:R-:W-:Y:S01]  /*5620*/  R2UR UR42, R21 ;  /* 0x00000000152a72ca */ /* 0x000fe200000e0000 */
[----:B------:R-:W-:Y:S01]  /*5630*/  @!P1 IMAD.HI.U32 R3, R43, R11, RZ ;  /* 0x0000000b2b039227 */ /* 0x000fe200078e00ff */
[----:B------:R-:W-:Y:S02]  /*5640*/  @!P1 SHF.R.U32.HI R0, RZ, R13, R0 ;  /* 0x0000000dff009219 */ /* 0x000fe40000011600 */
[----:B------:R-:W-:Y:S01]  /*5650*/  R2UR UR41, R20 ;  /* 0x00000000142972ca */ /* 0x000fe200000e0000 */
[----:B------:R-:W-:Y:S01]  /*5660*/  VIADD R112, R112, 0x1 ;  /* 0x0000000170707836 */ /* 0x000fe20000000000 */
[----:B------:R-:W-:Y:S02]  /*5670*/  @!P1 SHF.R.U32.HI R2, RZ, R14, R3 ;  /* 0x0000000eff029219 */ /* 0x000fe40000011603 */
[----:B------:R-:W-:Y:S02]  /*5680*/  @!P1 SEL R3, R45, R0, !P2 ;  /* 0x000000002d039207 */ /* 0x000fe40005000000 */
[----:B------:R-:W-:Y:S02]  /*5690*/  @!P1 SEL R2, R43, R2, !P0 ;  /* 0x000000022b029207 */ /* 0x000fe40004000000 */
[----:B------:R-:W-:Y:S01]  /*56a0*/  @P4 SHF.R.U32.HI R103, RZ, 0x10, R17 ;  /* 0x00000010ff674819 */ /* 0x000fe20000011611 */
[----:B------:R-:W-:Y:S02]  /*56b0*/  USHF.L.U32 UR42, UR42, 0x6, URZ ;  /* 0x000000062a2a7899 */ /* 0x000fe400080006ff */
[----:B------:R-:W-:Y:S02]  /*56c0*/  @!P1 IMAD.IADD R0, R2, 0x1, -R3 ;  /* 0x0000000102009824 */ /* 0x000fe400078e0a03 */
[----:B------:R-:W-:Y:S01]  /*56d0*/  @!P1 IMAD.IADD R2, R3, 0x1, -R2 ;  /* 0x0000000103029824 */ /* 0x000fe200078e0a02 */
[----:B------:R-:W-:Y:S01]  /*56e0*/  USHF.L.U32 UR41, UR41, 0x7, URZ ;  /* 0x0000000729297899 */ /* 0x000fe200080006ff */
[----:B------:R-:W-:Y:S02]  /*56f0*/  @!P1 IMAD R45, R0, R9, R45 ;  /* 0x00000009002d9224 */ /* 0x000fe400078e022d */
[----:B------:R-:W-:Y:S01]  /*5700*/  @!P1 IMAD R43, R2, R10, R43 ;  /* 0x0000000a022b9224 */ /* 0x000fe200078e022b */
[----:B------:R-:W-:Y:S08]  /*5710*/  BRA.U !UP0, `(.L_x_95) ;  /* 0x0000000108407547 */ /* 0x000ff0000b800000 */
[----:B------:R-:W1:Y:S01]  /*5720*/  LDCU.64 UR8, c[0x4][0x80] ;  /* 0x01001000ff0877ac */ /* 0x000e620008000a00 */
[----:B------:R-:W-:Y:S01]  /*5730*/  MOV R3, 0x0 ;  /* 0x0000000000037802 */ /* 0x000fe20000000f00 */
[----:B------:R-:W-:Y:S02]  /*5740*/  HFMA2 R12, -RZ, RZ, 0, 5.9604644775390625e-08 ;  /* 0x00000001ff0c7431 */ /* 0x000fe400000001ff */
[----:B------:R-:W-:Y:S02]  /*5750*/  IMAD.MOV.U32 R8, RZ, RZ, 0x70 ;  /* 0x00000070ff087424 */ /* 0x000fe400078e00ff */
[----:B------:R-:W-:Y:S01]  /*5760*/  IMAD.MOV.U32 R13, RZ, RZ, RZ ;  /* 0x000000ffff0d7224 */ /* 0x000fe200078e00ff */
[----:B------:R-:W2:Y:S01]  /*5770*/  LDCU.64 UR6, c[0x4][0x88] ;  /* 0x01001100ff0677ac */ /* 0x000ea20008000a00 */
[----:B------:R-:W3:Y:S01]  /*5780*/  LDC.64 R2, c[0x4][R3] ;  /* 0x0100000003027b82 */ /* 0x000ee20000000a00 */
[----:B------:R-:W4:Y:S01]  /*5790*/  LDCU.64 UR4, c[0x4][0x8] ;  /* 0x01000100ff0477ac */ /* 0x000f220008000a00 */
[----:B-1----:R-:W-:Y:S01]  /*57a0*/  MOV R5, UR9 ;  /* 0x0000000900057c02 */ /* 0x002fe20008000f00 */
[----:B------:R-:W-:Y:S01]  /*57b0*/  IMAD.U32 R4, RZ, RZ, UR8 ;  /* 0x00000008ff047e24 */ /* 0x000fe2000f8e00ff */
[----:B--2---:R-:W-:Y:S01]  /*57c0*/  MOV R7, UR7 ;  /* 0x0000000700077c02 */ /* 0x004fe20008000f00 */
[----:B------:R-:W-:Y:S01]  /*57d0*/  IMAD.U32 R6, RZ, RZ, UR6 ;  /* 0x00000006ff067e24 */ /* 0x000fe2000f8e00ff */
[----:B----4-:R-:W-:Y:S01]  /*57e0*/  MOV R11, UR5 ;  /* 0x00000005000b7c02 */ /* 0x010fe20008000f00 */
[----:B------:R-:W-:Y:S02]  /*57f0*/  IMAD.U32 R10, RZ, RZ, UR4 ;  /* 0x00000004ff0a7e24 */ /* 0x000fe4000f8e00ff */
[----:B------:R-:W-:Y:S07]  /*5800*/  LEPC R20, `(.L_x_95) ;  /* 0x000000001014794e */ /* 0x000fee0000000000 */
[----:B---3-5:R-:W-:Y:S05]  /*5810*/  CALL.ABS.NOINC R2 ;  /* 0x0000000002007343 */ /* 0x028fea0003c00000 */
.L_x_95:
[----:B------:R-:W-:Y:S01]  /*5820*/  LOP3.LUT P0, RZ, R109, 0x1b0, RZ, 0xc0, !PT ;  /* 0x000001b06dff7812 */ /* 0x000fe2000780c0ff */
[----:B------:R-:W-:Y:S11]  /*5830*/  BSSY.RECONVERGENT B6, `(.L_x_96) ;  /* 0x0000013000067945 */ /* 0x000ff60003800200 */
[----:B------:R-:W-:Y:S01]  /*5840*/  @!UPT UIADD3 URZ, UPT, UPT, URZ, URZ, URZ ;  /* 0x000000fffffff290 */ /* 0x000fe2000fffe0ff */
[----:B------:R-:W-:Y:S05]  /*5850*/  @!P0 BRA `(.L_x_97) ;  /* 0x0000000000408947 */ /* 0x000fea0003800000 */
        /* <DEDUP_REMOVED lines=16> */
.L_x_97:
[----:B------:R-:W-:Y:S05]  /*5960*/  BSYNC.RECONVERGENT B6 ;  /* 0x0000000000067941 */ /* 0x000fea0003800200 */
.L_x_96:
[----:B------:R-:W-:Y:S01]  /*5970*/  ISETP.NE.U32.AND P4, PT, R90, RZ, PT ;  /* 0x000000ff5a00720c */ /* 0x000fe20003f85070 */
[----:B------:R-:W-:Y:S01]  /*5980*/  UISETP.NE.AND UP2, UPT, UR50, URZ, UPT ;  /* 0x000000ff3200728c */ /* 0x000fe2000bf45270 */
[----:B------:R-:W-:Y:S01]  /*5990*/  ISETP.NE.U32.AND P2, PT, RZ, UR38, PT ;  /* 0x00000026ff007c0c */ /* 0x000fe2000bf45070 */
[----:B------:R-:W-:Y:S01]  /*59a0*/  UISETP.NE.U32.AND UP1, UPT, UR44, URZ, UPT ;  /* 0x000000ff2c00728c */ /* 0x000fe2000bf25070 */
[----:B------:R-:W-:Y:S01]  /*59b0*/  ISETP.NE.AND.EX P4, PT, R91, RZ, PT, P4 ;  /* 0x000000ff5b00720c */ /* 0x000fe20003f85340 */
[----:B------:R-:W-:Y:S01]  /*59c0*/  UPLOP3.LUT UP0, UPT, UPT, UPT, UPT, 0x40, 0x4 ;  /* 0x000000000004789c */ /* 0x000fe20003f0e870 */
[----:B------:R-:W-:Y:S01]  /*59d0*/  ISETP.NE.AND.EX P2, PT, RZ, UR39, PT, P2 ;  /* 0x00000027ff007c0c */ /* 0x000fe2000bf45320 */
[----:B------:R-:W-:Y:S01]  /*59e0*/  UISETP.NE.AND.EX UP1, UPT, UR45, URZ, UPT, UP1 ;  /* 0x000000ff2d00728c */ /* 0x000fe2000bf25310 */
[----:B------:R-:W-:Y:S04]  /*59f0*/  PLOP3.LUT P1, PT, PT, PT, UP2, 0x80, 0x8 ;  /* 0x000000000008781c */ /* 0x000fe80003f2f028 */
[----:B------:R-:W-:Y:S06]  /*5a00*/  @UP2 UPLOP3.LUT UP0, UPT, UPT, UPT, UP1, 0x80, 0x8 ;  /* 0x000000000008289c */ /* 0x000fec0003f0f010 */
[----:B------:R-:W-:Y:S01]  /*5a10*/  PLOP3.LUT P0, PT, PT, PT, UP0, 0x80, 0x8 ;  /* 0x000000000008781c */ /* 0x000fe20003f0f008 */
[----:B------:R-:W-:Y:S01]  /*5a20*/  @!UPT UIADD3 URZ, UPT, UPT, URZ, URZ, URZ ;  /* 0x000000fffffff290 */ /* 0x000fe2000fffe0ff */
[----:B------:R-:W-:Y:S11]  /*5a30*/  BRA.U !UP1, `(.L_x_98) ;  /* 0x0000000109387547 */ /* 0x000ff6000b800000 */
[----:B------:R-:W-:Y:S01]  /*5a40*/  UISETP.NE.U32.AND UP0, UPT, UR38, URZ, UPT ;  /* 0x000000ff2600728c */ /* 0x000fe2000bf05070 */
[----:B------:R-:W-:Y:S02]  /*5a50*/  HFMA2 R0, -RZ, RZ, 0, 5.9604644775390625e-08 ;  /* 0x00000001ff007431 */ /* 0x000fe400000001ff */
[----:B------:R-:W-:Y:S01]  /*5a60*/  IMAD.MOV.U32 R95, RZ, RZ, 0x1 ;  /* 0x00000001ff5f7424 */ /* 0x000fe200078e00ff */
[----:B------:R-:W-:Y:S06]  /*5a70*/  UISETP.NE.AND.EX UP0, UPT, UR39, URZ, UPT, UP0 ;  /* 0x000000ff2700728c */ /* 0x000fec000bf05300 */
[----:B------:R-:W-:Y:S05]  /*5a80*/  PLOP3.LUT P3, PT, PT, PT, UP0, 0x80, 0x8 ;  /* 0x000000000008781c */ /* 0x000fea0003f6f008 */
[----:B------:R-:W1:Y:S01]  /*5a90*/  @UP0 LDCU.64 UR6, c[0x0][0x888] ;  /* 0x00011100ff0607ac */ /* 0x000e620008000a00 */
[----:B------:R-:W-:Y:S07]  /*5aa0*/  @UP0 UIMAD UR4, UR36, UR44, URZ ;  /* 0x0000002c240402a4 */ /* 0x000fee000f8e02ff */
[----:B------:R-:W-:Y:S01]  /*5ab0*/  @!P3 PRMT R95, R0, 0x7610, R95 ;  /* 0x00007610005fb816 */ /* 0x000fe2000000005f */
[----:B-1----:R-:W-:Y:S03]  /*5ac0*/  @UP0 UIMAD.WIDE UR6, UR4, 0x4, UR6 ;  /* 0x00000004040608a5 */ /* 0x002fe6000f8e0206 */
[----:B------:R-:W1:Y:S03]  /*5ad0*/  @!UP0 LDCU UR4, c[0x0][0x880] ;  /* 0x00011000ff0487ac */ /* 0x000e660008000800 */
[----:B------:R-:W-:Y:S01]  /*5ae0*/  IMAD.U32 R2, RZ, RZ, UR6 ;  /* 0x00000006ff027e24 */ /* 0x000fe2000f8e00ff */
[----:B------:R-:W-:Y:S05]  /*5af0*/  MOV R3, UR7 ;  /* 0x0000000700037c02 */ /* 0x000fea0008000f00 */
[----:B-----5:R2:W5:Y:S02]  /*5b00*/  @P3 LDG.E R49, desc[UR46][R2.64] ;  /* 0x0000002e02313981 */ /* 0x020564000c1e1900 */
[----:B-12---:R-:W-:Y:S02]  /*5b10*/  @!P3 IMAD.U32 R49, RZ, RZ, UR4 ;  /* 0x00000004ff31be24 */ /* 0x006fe4000f8e00ff */
.L_x_98:
[----:B------:R-:W-:Y:S05]  /*5b20*/  @!P4 BRA `(.L_x_99) ;  /* 0x000000000020c947 */ /* 0x000fea0003800000 */
[----:B------:R-:W-:Y:S04]  /*5b30*/  ISETP.NE.U32.AND P3, PT, R88, RZ, PT ;  /* 0x000000ff5800720c */ /* 0x000fe80003f65070 */
[----:B------:R-:W-:Y:S11]  /*5b40*/  ISETP.NE.AND.EX P3, PT, R89, RZ, PT, P3 ;  /* 0x000000ff5900720c */ /* 0x000ff60003f65330 */
[----:B------:R-:W-:Y:S02]  /*5b50*/  @!UPT UIADD3 URZ, UPT, UPT, URZ, URZ, URZ ;  /* 0x000000fffffff290 */ /* 0x000fe4000fffe0ff */
[----:B------:R-:W1:Y:S01]  /*5b60*/  @P3 LDC.64 R2, c[0x0][0x8a8] ;  /* 0x00022a00ff023b82 */ /* 0x000e620000000a00 */
[----:B------:R-:W-:Y:S04]  /*5b70*/  @P3 IMAD R0, R90, UR36, RZ ;  /* 0x000000245a003c24 */ /* 0x000fe8000f8e02ff */
[----:B-1----:R-:W-:Y:S05]  /*5b80*/  @P3 IMAD.WIDE R2, R0, 0x4, R2 ;  /* 0x0000000400023825 */ /* 0x002fea00078e0202 */
[----:B-----5:R1:W5:Y:S02]  /*5b90*/  @P3 LDG.E R47, desc[UR46][R2.64] ;  /* 0x0000002e022f3981 */ /* 0x020364000c1e1900 */
[----:B-1----:R-:W2:Y:S02]  /*5ba0*/  @!P3 LDC R47, c[0x0][0x8a0] ;  /* 0x00022800ff2fbb82 */ /* 0x002ea40000000800 */
.L_x_99:
[----:B-----5:R-:W-:Y:S01]  /*5bb0*/  FSETP.NEU.AND P4, PT, R49, RZ, PT ;  /* 0x000000ff3100720b */ /* 0x020fe20003f8d000 */
[----:B------:R-:W-:Y:S01]  /*5bc0*/  BSSY B1, `(.L_x_100) ;  /* 0x0000042000017945 */ /* 0x000fe20003800000 */
[----:B------:R-:W-:Y:S01]  /*5bd0*/  SEL R7, RZ, 0xffffffff, P2 ;  /* 0xffffffffff077807 */ /* 0x000fe20001000000 */
[----:B------:R-:W-:Y:S01]  /*5be0*/  IMAD.MOV.U32 R115, RZ, RZ, 0x1 ;  /* 0x00000001ff737424 */ /* 0x000fe200078e00ff */
[----:B------:R-:W-:Y:S02]  /*5bf0*/  LOP3.LUT P3, RZ, R95, 0xff, RZ, 0xc0, !PT ;  /* 0x000000ff5fff7812 */ /* 0x000fe4000786c0ff */
[----:B------:R-:W-:Y:S02]  /*5c00*/  CS2R R86, SRZ ;  /* 0x0000000000567805 */ /* 0x000fe4000001ff00 */
[----:B------:R-:W-:Y:S02]  /*5c10*/  @P1 SEL R4, RZ, 0xffffffff, P4 ;  /* 0xffffffffff041807 */ /* 0x000fe40002000000 */
[----:B------:R-:W-:Y:S02]  /*5c20*/  CS2R R84, SRZ ;  /* 0x0000000000547805 */ /* 0x000fe4000001ff00 */
[----:B------:R-:W-:Y:S02]  /*5c30*/  LEA R0, R105, UR49, 0x3 ;  /* 0x0000003169007c11 */ /* 0x000fe4000f8e18ff */
[----:B------:R-:W-:Y:S02]  /*5c40*/  CS2R R82, SRZ ;  /* 0x0000000000527805 */ /* 0x000fe4000001ff00 */
[----:B------:R-:W-:Y:S02]  /*5c50*/  @P0 SEL R4, R7, R4, !P3 ;  /* 0x0000000407040207 */ /* 0x000fe40005800000 */
[----:B------:R-:W-:Y:S02]  /*5c60*/  CS2R R80, SRZ ;  /* 0x0000000000507805 */ /* 0x000fe4000001ff00 */
[----:B------:R-:W-:Y:S02]  /*5c70*/  LEA R113, R44, UR49, 0x3 ;  /* 0x000000312c717c11 */ /* 0x000fe4000f8e18ff */
[----:B------:R-:W-:Y:S02]  /*5c80*/  @P1 LOP3.LUT R4, R4, 0x1, RZ, 0xc0, !PT ;  /* 0x0000000104041812 */ /* 0x000fe400078ec0ff */
[----:B------:R-:W-:Y:S02]  /*5c90*/  SHF.L.U32 R2, R107, 0x1f, RZ ;  /* 0x0000001f6b027819 */ /* 0x000fe400000006ff */
[----:B------:R-:W-:Y:S02]  /*5ca0*/  ISETP.NE.U32.OR P6, PT, R4, 0x1, !P1 ;  /* 0x000000010400780c */ /* 0x000fe40004fc5470 */
[----:B------:R-:W-:Y:S02]  /*5cb0*/  PLOP3.LUT P2, PT, PT, PT, UP1, 0x80, 0x8 ;  /* 0x000000000008781c */ /* 0x000fe40003f4f018 */
[----:B------:R-:W-:Y:S02]  /*5cc0*/  LEA.HI R5, R44, R44, RZ, 0x1 ;  /* 0x0000002c2c057211 */ /* 0x000fe400078f08ff */
[----:B------:R-:W-:Y:S02]  /*5cd0*/  SEL R4, RZ, 0xffffffff, P4 ;  /* 0xffffffffff047807 */ /* 0x000fe40002000000 */
[----:B------:R-:W-:Y:S01]  /*5ce0*/  P2R R114, PR, RZ, 0x40 ;  /* 0x00000040ff727803 */ /* 0x000fe20000000000 */
[C---:B------:R-:W-:Y:S01]  /*5cf0*/  IMAD.SHL.U32 R3, R5.reuse, 0x40, RZ ;  /* 0x0000004005037824 */ /* 0x040fe200078e00ff */
[----:B------:R-:W-:Y:S03]  /*5d00*/  LOP3.LUT R5, R5, 0xffe, RZ, 0xc0, !PT ;  /* 0x00000ffe05057812 */ /* 0x000fe600078ec0ff */
[----:B------:R-:W-:Y:S02]  /*5d10*/  @P6 SHF.L.U32 R9, R104, 0x1f, RZ ;  /* 0x0000001f68096819 */ /* 0x000fe400000006ff */
[----:B------:R-:W-:Y:S01]  /*5d20*/  @P2 SEL R4, R7, R4, !P3 ;  /* 0x0000000407042207 */ /* 0x000fe20005800000 */
[----:B------:R-:W-:Y:S01]  /*5d30*/  IMAD.IADD R48, R44, 0x1, -R5 ;  /* 0x000000012c307824 */ /* 0x000fe200078e0a05 */
[----:B------:R-:W1:Y:S01]  /*5d40*/  @P6 SYNCS.PHASECHK.TRANS64.TRYWAIT P1, [R0+URZ+0x110], R9 ;  /* 0x00011009000065a7 */ /* 0x000e6200080211ff */
[----:B------:R-:W-:Y:S02]  /*5d50*/  LOP3.LUT R3, R3, 0xffffff80, RZ, 0xc0, !PT ;  /* 0xffffff8003037812 */ /* 0x000fe400078ec0ff */
[----:B------:R-:W-:Y:S03]  /*5d60*/  LOP3.LUT R4, R4, 0x1, RZ, 0xc0, !PT ;  /* 0x0000000104047812 */ /* 0x000fe600078ec0ff */
[----:B------:R-:W-:Y:S01]  /*5d70*/  IMAD.IADD R3, R46, 0x1, R3 ;  /* 0x000000012e037824 */ /* 0x000fe200078e0203 */
[----:B------:R-:W-:Y:S03]  /*5d80*/  ISETP.NE.U32.AND P5, PT, R4, 0x1, PT ;  /* 0x000000010400780c */ /* 0x000fe60003fa5070 */
[----:B------:R-:W-:Y:S01]  /*5d90*/  IMAD R48, R48, 0x100000, R3 ;  /* 0x0010000030307824 */ /* 0x000fe200078e0203 */
[----:B------:R-:W-:Y:S01]  /*5da0*/  P2R R124, PR, RZ, 0x20 ;  /* 0x00000020ff7c7803 */ /* 0x000fe20000000000 */
[----:B------:R3:W4:Y:S01]  /*5db0*/  SYNCS.PHASECHK.TRANS64.TRYWAIT P0, [R113+URZ+0x160], R2 ;  /* 0x00016002710075a7 */ /* 0x00072200080011ff */
[----:B-1----:R-:W-:Y:S01]  /*5dc0*/  @P6 SEL R115, RZ, 0x1, !P1 ;  /* 0x00000001ff736807 */ /* 0x002fe20004800000 */
[----:B---3--:R-:W-:Y:S06]  /*5dd0*/  @!P6 BRA `(.L_x_101) ;  /* 0x000000000080e947 */ /* 0x008fec0003800000 */
[----:B------:R-:W-:Y:S01]  /*5de0*/  @P5 IMAD R5, R105, 0x1000, R100 ;  /* 0x0000100069055824 */ /* 0x000fe200078e0264 */
[----:B------:R-:W-:Y:S01]  /*5df0*/  ISETP.NE.AND P1, PT, R115, RZ, PT ;  /* 0x000000ff7300720c */ /* 0x000fe20003f25270 */
[----:B------:R-:W-:Y:S01]  /*5e00*/  BSSY B0, `(.L_x_102) ;  /* 0x000000b000007945 */ /* 0x000fe20003800000 */
[----:B------:R-:W-:Y:S01]  /*5e10*/  CS2R R82, SRZ ;  /* 0x0000000000527805 */ /* 0x000fe2000001ff00 */
[----:B------:R-:W-:Y:S01]  /*5e20*/  @P5 VIADD R4, R5, UR49 ;  /* 0x0000003105045c36 */ /* 0x000fe20008000000 */
[----:B------:R-:W-:Y:S02]  /*5e30*/  CS2R R80, SRZ ;  /* 0x0000000000507805 */ /* 0x000fe4000001ff00 */
[----:B------:R-:W-:Y:S02]  /*5e40*/  CS2R R86, SRZ ;  /* 0x0000000000567805 */ /* 0x000fe4000001ff00 */
[----:B------:R-:W-:Y:S01]  /*5e50*/  CS2R R84, SRZ ;  /* 0x0000000000547805 */ /* 0x000fe2000001ff00 */
[----:B------:R-:W-:Y:S04]  /*5e60*/  @P5 IMAD R4, R108, -0x10, R4 ;  /* 0xfffffff06c045824 */ /* 0x000fe800078e0204 */
[----:B------:R-:W-:Y:S05]  /*5e70*/  @P1 BRA `(.L_x_103) ;  /* 0x00000000000c1947 */ /* 0x000fea0003800000 */
[----:B------:R-:W-:Y:S04]  /*5e80*/  SHF.L.U32 R3, R104, 0x1f, RZ ;  /* 0x0000001f68037819 */ /* 0x000fe800000006ff */
[----:B------:R-:W1:Y:S02]  /*5e90*/  SYNCS.PHASECHK.TRANS64.TRYWAIT P1, [R0+URZ+0x110], R3 ;  /* 0x00011003000075a7 */ /* 0x000e6400080211ff */
[----:B-1----:R-:W-:Y:S05]  /*5ea0*/  @!P1 BRA `(.L_x_104) ;  /* 0x0000002800289947 */ /* 0x002fea0003800000 */
.L_x_103:
[----:B------:R-:W-:Y:S05]  /*5eb0*/  BSYNC B0 ;  /* 0x0000000000007941 */ /* 0x000fea0003800000 */
.L_x_102:
[----:B------:R-:W-:Y:S01]  /*5ec0*/  ISETP.NE.AND P1, PT, R124, RZ, PT ;  /* 0x000000ff7c00720c */ /* 0x000fe20003f25270 */
[----:B-1----:R-:W-:Y:S02]  /*5ed0*/  VIADD R3, R0, 0x120 ;  /* 0x0000012000037836 */ /* 0x002fe40000000000 */
[----:B------:R-:W-:Y:S02]  /*5ee0*/  IMAD.U32 R0, RZ, RZ, UR37 ;  /* 0x00000025ff007e24 */ /* 0x000fe4000f8e00ff */
[----:B------:R-:W-:Y:S03]  /*5ef0*/  VIADD R105, R105, 0x1 ;  /* 0x0000000169697836 */ /* 0x000fe60000000000 */
[----:B------:R-:W-:Y:S05]  /*5f00*/  PRMT R0, R0, 0x654, R3 ;  /* 0x0000065400007816 */ /* 0x000fea0000000003 */
[----:B------:R1:W3:Y:S04]  /*5f10*/  @P1 LDS.128 R80, [R5+UR49+0x200] ;  /* 0x0002003105501984 */ /* 0x0002e80008000c00 */
[----:B------:R1:W1:Y:S01]  /*5f20*/  @P1 LDS.128 R84, [R4+0x210] ;  /* 0x0002100004541984 */ /* 0x0002620000000c00 */
[C---:B------:R-:W-:Y:S01]  /*5f30*/  ISETP.NE.AND P1, PT, R105.reuse, 0x2, PT ;  /* 0x000000026900780c */ /* 0x040fe20003f25270 */
[----:B------:R-:W-:Y:S01]  /*5f40*/  @!PT LDS RZ, [RZ] ;  /* 0x00000000fffff984 */ /* 0x000fe20000000800 */
[----:B------:R-:W-:Y:S01]  /*5f50*/  @!PT LDS RZ, [RZ] ;  /* 0x00000000fffff984 */ /* 0x000fe20000000800 */
[----:B------:R-:W-:Y:S01]  /*5f60*/  @!PT LDS RZ, [RZ] ;  /* 0x00000000fffff984 */ /* 0x000fe20000000800 */
[----:B------:R-:W-:Y:S01]  /*5f70*/  @!PT LDS RZ, [RZ] ;  /* 0x00000000fffff984 */ /* 0x000fe20000000800 */
[----:B------:R5:W-:Y:S06]  /*5f80*/  MEMBAR.ALL.CTA ;  /* 0x0000000000007992 */ /* 0x000bec0000008000 */
[----:B-----5:R-:W5:Y:S01]  /*5f90*/  FENCE.VIEW.ASYNC.S ;  /* 0x00000000000073c6 */ /* 0x020f620000000000 */
[----:B------:R-:W-:Y:S02]  /*5fa0*/  SEL R3, RZ, 0x1, P1 ;  /* 0x00000001ff037807 */ /* 0x000fe40000800000 */
[----:B------:R-:W-:Y:S02]  /*5fb0*/  SEL R105, R105, RZ, P1 ;  /* 0x000000ff69697207 */ /* 0x000fe40000800000 */
[----:B------:R-:W-:Y:S01]  /*5fc0*/  LOP3.LUT R104, R104, R3, RZ, 0x3c, !PT ;  /* 0x0000000368687212 */ /* 0x000fe200078e3cff */
[----:B-----5:R1:W-:Y:S06]  /*5fd0*/  SYNCS.ARRIVE.TRANS64.RED.A1T0 RZ, [R0+URZ], RZ ;  /* 0x000000ff00ff79a7 */ /* 0x0203ec00081004ff */
.L_x_101:
[----:B------:R-:W-:Y:S05]  /*5fe0*/  BSYNC B1 ;  /* 0x0000000000017941 */ /* 0x000fea0003800000 */
.L_x_100:
[----:B-1----:R-:W-:Y:S04]  /*5ff0*/  SHF.R.U32.HI R0, RZ, 0x15, R48 ;  /* 0x00000015ff007819 */ /* 0x002fe80000011630 */
[----:B------:R-:W-:Y:S01]  /*6000*/  LOP3.LUT P1, RZ, R0, 0x3, R101, 0x48, !PT ;  /* 0x0000000300ff7812 */ /* 0x000fe20007824865 */
[----:B------:R-:W-:Y:S01]  /*6010*/  @!UPT UIADD3 URZ, UPT, UPT, URZ, URZ, URZ ;  /* 0x000000fffffff290 */ /* 0x000fe2000fffe0ff */
[----:B----4-:R-:W-:Y:S11]  /*6020*/  @P0 BRA `(.L_x_105) ;  /* 0x0000000000080947 */ /* 0x010ff60003800000 */
[----:B------:R-:W1:Y:S02]  /*6030*/  SYNCS.PHASECHK.TRANS64.TRYWAIT P0, [R113+URZ+0x160], R2 ;  /* 0x00016002710075a7 */ /* 0x000e6400080011ff */
[----:B-1----:R-:W-:Y:S05]  /*6040*/  @!P0 BRA `(.L_x_106) ;  /* 0x0000002400d48947 */ /* 0x002fea0003800000 */
.L_x_105:
[----:B------:R-:W-:Y:S05]  /*6050*/  @!P1 BRA `(.L_x_107) ;  /* 0x0000000000409947 */ /* 0x000fea0003800000 */
[----:B------:R-:W4:Y:S01]  /*6060*/  LDCU.64 UR8, c[0x4][0x70] ;  /* 0x01000e00ff0877ac */ /* 0x000f220008000a00 */
[----:B------:R-:W-:Y:S01]  /*6070*/  MOV R3, 0x0 ;  /* 0x0000000000037802 */ /* 0x000fe20000000f00 */
[----:B------:R-:W-:Y:S02]  /*6080*/  HFMA2 R12, -RZ, RZ, 0, 5.9604644775390625e-08 ;  /* 0x00000001ff0c7431 */ /* 0x000fe400000001ff */
[----:B------:R-:W-:Y:S02]  /*6090*/  IMAD.MOV.U32 R8, RZ, RZ, 0x192 ;  /* 0x00000192ff087424 */ /* 0x000fe400078e00ff */
[----:B------:R-:W-:Y:S01]  /*60a0*/  IMAD.MOV.U32 R13, RZ, RZ, RZ ;  /* 0x000000ffff0d7224 */ /* 0x000fe200078e00ff */
[----:B------:R-:W5:Y:S01]  /*60b0*/  LDCU.64 UR6, c[0x4][0x78] ;  /* 0x01000f00ff0677ac */ /* 0x000f620008000a00 */
[----:B-1----:R-:W1:Y:S01]  /*60c0*/  LDC.64 R2, c[0x4][R3] ;  /* 0x0100000003027b82 */ /* 0x002e620000000a00 */
[----:B------:R-:W2:Y:S01]  /*60d0*/  LDCU.64 UR4, c[0x4][0x10] ;  /* 0x01000200ff0477ac */ /* 0x000ea20008000a00 */
[----:B----4-:R-:W-:Y:S01]  /*60e0*/  MOV R5, UR9 ;  /* 0x0000000900057c02 */ /* 0x010fe20008000f00 */
[----:B------:R-:W-:Y:S01]  /*60f0*/  IMAD.U32 R4, RZ, RZ, UR8 ;  /* 0x00000008ff047e24 */ /* 0x000fe2000f8e00ff */
[----:B-----5:R-:W-:Y:S01]  /*6100*/  MOV R7, UR7 ;  /* 0x0000000700077c02 */ /* 0x020fe20008000f00 */
[----:B------:R-:W-:Y:S01]  /*6110*/  IMAD.U32 R6, RZ, RZ, UR6 ;  /* 0x00000006ff067e24 */ /* 0x000fe2000f8e00ff */
[----:B--2---:R-:W-:Y:S01]  /*6120*/  MOV R11, UR5 ;  /* 0x00000005000b7c02 */ /* 0x004fe20008000f00 */
[----:B------:R-:W-:Y:S02]  /*6130*/  IMAD.U32 R10, RZ, RZ, UR4 ;  /* 0x00000004ff0a7e24 */ /* 0x000fe4000f8e00ff */
[----:B------:R-:W-:Y:S07]  /*6140*/  LEPC R20, `(.L_x_107) ;  /* 0x000000001014794e */ /* 0x000fee0000000000 */
[----:B-1-3--:R-:W-:Y:S05]  /*6150*/  CALL.ABS.NOINC R2 ;  /* 0x0000000002007343 */ /* 0x00afea0003c00000 */
.L_x_107:
[-C--:B---3--:R-:W-:Y:S01]  /*6160*/  F2FP.F16.E4M3.UNPACK_B R51, R80.reuse ;  /* 0x00000050ff33723e */ /* 0x088fe200020006ff */
[----:B------:R-:W-:Y:S05]  /*6170*/  WARPSYNC.ALL ;  /* 0x0000000000007948 */ /* 0x000fea0003800000 */
[----:B------:R-:W-:Y:S01]  /*6180*/  R2UR UR4, R48 ;  /* 0x00000000300472ca */ /* 0x000fe200000e0000 */
[--C-:B------:R-:W-:Y:S01]  /*6190*/  HADD2.F32 R50, -RZ, R51.reuse.H0_H0 ;  /* 0x20000033ff327230 */ /* 0x100fe20000004100 */
[----:B------:R-:W-:Y:S01]  /*61a0*/  F2FP.F16.E4M3.UNPACK_B R53, R80.H1 ;  /* 0x00000050ff35723e */ /* 0x000fe200030006ff */
[----:B------:R-:W-:Y:S01]  /*61b0*/  HADD2.F32 R51, -RZ, R51.H1_H1 ;  /* 0x30000033ff337230 */ /* 0x000fe20000004100 */
[-C--:B------:R-:W-:Y:S01]  /*61c0*/  F2FP.F16.E4M3.UNPACK_B R55, R81.reuse ;  /* 0x00000051ff37723e */ /* 0x080fe200020006ff */
[----:B------:R-:W-:Y:S01]  /*61d0*/  BSSY.RECONVERGENT B0, `(.L_x_108) ;  /* 0x0000099000007945 */ /* 0x000fe20003800200 */
[----:B------:R-:W-:Y:S01]  /*61e0*/  F2FP.F16.E4M3.UNPACK_B R57, R81.H1 ;  /* 0x00000051ff39723e */ /* 0x000fe200030006ff */
[--C-:B------:R-:W-:Y:S01]  /*61f0*/  HADD2.F32 R52, -RZ, R53.reuse.H0_H0 ;  /* 0x20000035ff347230 */ /* 0x100fe20000004100 */
[-C--:B------:R-:W-:Y:S01]  /*6200*/  F2FP.F16.E4M3.UNPACK_B R59, R82.reuse ;  /* 0x00000052ff3b723e */ /* 0x080fe200020006ff */
[----:B------:R-:W-:Y:S01]  /*6210*/  HADD2.F32 R54, -RZ, R53.H1_H1 ;  /* 0x30000035ff367230 */ /* 0x000fe20000004100 */
[----:B------:R-:W-:Y:S01]  /*6220*/  F2FP.F16.E4M3.UNPACK_B R61, R82.H1 ;  /* 0x00000052ff3d723e */ /* 0x000fe200030006ff */
[--C-:B------:R-:W-:Y:S01]  /*6230*/  HADD2.F32 R53, -RZ, R55.reuse.H0_H0 ;  /* 0x20000037ff357230 */ /* 0x100fe20000004100 */
[-C--:B------:R-:W-:Y:S01]  /*6240*/  F2FP.F16.E4M3.UNPACK_B R63, R83.reuse ;  /* 0x00000053ff3f723e */ /* 0x080fe200020006ff */
[----:B------:R-:W-:Y:S01]  /*6250*/  LDTM.16dp32bit_t0_t15.x32 R4, tmem[UR4] ;  /* 0x00000004000479ee */ /* 0x000fe20008a80000 */
[----:B------:R-:W2:Y:S01]  /*6260*/  LDTM.16dp32bit_t16_t31.x32 R4, tmem[UR4+0x20] ;  /* 0x00002004000479ee */ /* 0x000ea20008aa0000 */
[----:B------:R-:W-:Y:S01]  /*6270*/  SHF.L.U32 R125, R102, 0x4, RZ ;  /* 0x00000004667d7819 */ /* 0x000fe200000006ff */
[----:B------:R-:W-:Y:S01]  /*6280*/  HADD2.F32 R56, -RZ, R55.H1_H1 ;  /* 0x30000037ff387230 */ /* 0x000fe20000004100 */
[----:B------:R-:W-:Y:S01]  /*6290*/  ISETP.NE.AND P6, PT, R114, RZ, PT ;  /* 0x000000ff7200720c */ /* 0x000fe20003fc5270 */
[----:B------:R-:W-:Y:S01]  /*62a0*/  HADD2.F32 R60, -RZ, R59.H1_H1 ;  /* 0x3000003bff3c7230 */ /* 0x000fe20000004100 */
[----:B------:R-:W-:Y:S01]  /*62b0*/  IADD3 R114, PT, PT, R100, UR49, RZ ;  /* 0x0000003164727c10 */ /* 0x000fe2000fffe0ff */
[----:B------:R-:W-:Y:S01]  /*62c0*/  HADD2.F32 R64, -RZ, R63.H1_H1 ;  /* 0x3000003fff407230 */ /* 0x000fe20000004100 */
[----:B------:R-:W-:Y:S01]  /*62d0*/  F2FP.F16.E4M3.UNPACK_B R65, R83.H1 ;  /* 0x00000053ff41723e */ /* 0x000fe200030006ff */
[--C-:B------:R-:W-:Y:S01]  /*62e0*/  HADD2.F32 R55, -RZ, R57.reuse.H0_H0 ;  /* 0x20000039ff377230 */ /* 0x100fe20000004100 */
[----:B------:R-:W-:Y:S01]  /*62f0*/  IADD3 R114, PT, PT, R114, R125, RZ ;  /* 0x0000007d72727210 */ /* 0x000fe20007ffe0ff */
[----:B------:R-:W-:Y:S01]  /*6300*/  HADD2.F32 R58, -RZ, R57.H1_H1 ;  /* 0x30000039ff3a7230 */ /* 0x000fe20000004100 */
[-C--:B------:R-:W-:Y:S01]  /*6310*/  F2FP.F16.E4M3.UNPACK_B R67, R84.reuse ;  /* 0x00000054ff43723e */ /* 0x080fe200020006ff */
[----:B------:R-:W-:Y:S01]  /*6320*/  HADD2.F32 R57, -RZ, R59.H0_H0 ;  /* 0x2000003bff397230 */ /* 0x000fe20000004100 */
[----:B------:R-:W-:Y:S01]  /*6330*/  F2FP.F16.E4M3.UNPACK_B R69, R84.H1 ;  /* 0x00000054ff45723e */ /* 0x000fe200030006ff */
[----:B------:R-:W-:Y:S01]  /*6340*/  HADD2.F32 R59, -RZ, R61.H0_H0 ;  /* 0x2000003dff3b7230 */ /* 0x000fe20000004100 */
[-C--:B------:R-:W-:Y:S01]  /*6350*/  F2FP.F16.E4M3.UNPACK_B R71, R85.reuse ;  /* 0x00000055ff47723e */ /* 0x080fe200020006ff */
[----:B------:R-:W-:Y:S01]  /*6360*/  HADD2.F32 R68, -RZ, R67.H1_H1 ;  /* 0x30000043ff447230 */ /* 0x000fe20000004100 */
[----:B------:R-:W-:Y:S01]  /*6370*/  F2FP.F16.E4M3.UNPACK_B R73, R85.H1 ;  /* 0x00000055ff49723e */ /* 0x000fe200030006ff */
[----:B------:R-:W-:Y:S01]  /*6380*/  HADD2.F32 R62, -RZ, R61.H1_H1 ;  /* 0x3000003dff3e7230 */ /* 0x000fe20000004100 */
[-C--:B------:R-:W-:Y:S01]  /*6390*/  F2FP.F16.E4M3.UNPACK_B R75, R86.reuse ;  /* 0x00000056ff4b723e */ /* 0x080fe200020006ff */
[----:B------:R-:W-:Y:S01]  /*63a0*/  HADD2.F32 R61, -RZ, R63.H0_H0 ;  /* 0x2000003fff3d7230 */ /* 0x000fe20000004100 */
[----:B------:R-:W-:Y:S01]  /*63b0*/  F2FP.F16.E4M3.UNPACK_B R77, R86.H1 ;  /* 0x00000056ff4d723e */ /* 0x000fe200030006ff */
[----:B------:R-:W-:Y:S01]  /*63c0*/  HADD2.F32 R72, -RZ, R71.H1_H1 ;  /* 0x30000047ff487230 */ /* 0x000fe20000004100 */
[----:B------:R-:W-:Y:S01]  /*63d0*/  F2FP.F16.E4M3.UNPACK_B R79, R87.H1 ;  /* 0x00000057ff4f723e */ /* 0x000fe200030006ff */
[C---:B--2---:R-:W-:Y:S01]  /*63e0*/  FMUL R0, R47.reuse, R4 ;  /* 0x000000042f007220 */ /* 0x044fe20000400000 */
[C---:B-1----:R-:W-:Y:S01]  /*63f0*/  FMUL R2, R47.reuse, R5 ;  /* 0x000000052f027220 */ /* 0x042fe20000400000 */
[C---:B------:R-:W-:Y:S01]  /*6400*/  FMUL R4, R47.reuse, R8 ;  /* 0x000000082f047220 */ /* 0x040fe20000400000 */
[----:B------:R-:W-:Y:S01]  /*6410*/  FMUL R5, R47, R9 ;  /* 0x000000092f057220 */ /* 0x000fe20000400000 */
[C---:B------:R-:W-:Y:S01]  /*6420*/  FFMA R0, R49.reuse, R50, R0 ;  /* 0x0000003231007223 */ /* 0x040fe20000000000 */
[----:B------:R-:W-:Y:S01]  /*6430*/  FFMA R2, R49, R51, R2 ;  /* 0x0000003331027223 */ /* 0x000fe20000000002 */
[C---:B------:R-:W-:Y:S01]  /*6440*/  FMUL R8, R47.reuse, R12 ;  /* 0x0000000c2f087220 */ /* 0x040fe20000400000 */
[C---:B------:R-:W-:Y:S01]  /*6450*/  FMUL R9, R47.reuse, R13 ;  /* 0x0000000d2f097220 */ /* 0x040fe20000400000 */
[C---:B------:R-:W-:Y:S01]  /*6460*/  FMUL R12, R47.reuse, R16 ;  /* 0x000000102f0c7220 */ /* 0x040fe20000400000 */
[C---:B------:R-:W-:Y:S01]  /*6470*/  FMUL R13, R47.reuse, R17 ;  /* 0x000000112f0d7220 */ /* 0x040fe20000400000 */
[C---:B------:R-:W-:Y:S01]  /*6480*/  FMUL R16, R47.reuse, R20 ;  /* 0x000000142f107220 */ /* 0x040fe20000400000 */
[C---:B------:R-:W-:Y:S01]  /*6490*/  FMUL R17, R47.reuse, R21 ;  /* 0x000000152f117220 */ /* 0x040fe20000400000 */
[C---:B------:R-:W-:Y:S01]  /*64a0*/  FMUL R20, R47.reuse, R24 ;  /* 0x000000182f147220 */ /* 0x040fe20000400000 */
[C---:B------:R-:W-:Y:S01]  /*64b0*/  FMUL R21, R47.reuse, R25 ;  /* 0x000000192f157220 */ /* 0x040fe20000400000 */
[----:B------:R-:W-:Y:S02]  /*64c0*/  HADD2.F32 R76, -RZ, R75.H1_H1 ;  /* 0x3000004bff4c7230 */ /* 0x000fe40000004100 */
[C---:B------:R-:W-:Y:S01]  /*64d0*/  FMUL R24, R47.reuse, R28 ;  /* 0x0000001c2f187220 */ /* 0x040fe20000400000 */
[C---:B------:R-:W-:Y:S01]  /*64e0*/  FMUL R25, R47.reuse, R29 ;  /* 0x0000001d2f197220 */ /* 0x040fe20000400000 */
[C---:B------:R-:W-:Y:S01]  /*64f0*/  FMUL R28, R47.reuse, R32 ;  /* 0x000000202f1c7220 */ /* 0x040fe20000400000 */
[C---:B------:R-:W-:Y:S01]  /*6500*/  FMUL R29, R47.reuse, R33 ;  /* 0x000000212f1d7220 */ /* 0x040fe20000400000 */
[C---:B------:R-:W-:Y:S01]  /*6510*/  FMUL R3, R47.reuse, R6 ;  /* 0x000000062f037220 */ /* 0x040fe20000400000 */
[C---:B------:R-:W-:Y:S01]  /*6520*/  FMUL R7, R47.reuse, R7 ;  /* 0x000000072f077220 */ /* 0x040fe20000400000 */
[C---:B------:R-:W-:Y:S01]  /*6530*/  FMUL R6, R47.reuse, R10 ;  /* 0x0000000a2f067220 */ /* 0x040fe20000400000 */
[----:B------:R-:W-:Y:S01]  /*6540*/  FMUL R11, R47, R11 ;  /* 0x0000000b2f0b7220 */ /* 0x000fe20000400000 */
[C---:B------:R-:W-:Y:S01]  /*6550*/  FFMA R3, R49.reuse, R52, R3 ;  /* 0x0000003431037223 */ /* 0x040fe20000000003 */
[C---:B------:R-:W-:Y:S01]  /*6560*/  FFMA R7, R49.reuse, R54, R7 ;  /* 0x0000003631077223 */ /* 0x040fe20000000007 */
[C---:B------:R-:W-:Y:S01]  /*6570*/  FFMA R4, R49.reuse, R53, R4 ;  /* 0x0000003531047223 */ /* 0x040fe20000000004 */
[----:B------:R-:W-:Y:S01]  /*6580*/  F2FP.F16.E4M3.UNPACK_B R50, R87 ;  /* 0x00000057ff32723e */ /* 0x000fe200020006ff */
[C---:B------:R-:W-:Y:S01]  /*6590*/  FFMA R5, R49.reuse, R56, R5 ;  /* 0x0000003831057223 */ /* 0x040fe20000000005 */
[----:B------:R-:W-:Y:S01]  /*65a0*/  FFMA R6, R49, R55, R6 ;  /* 0x0000003731067223 */ /* 0x000fe20000000006 */
[----:B------:R-:W-:Y:S01]  /*65b0*/  F2FP.SATFINITE.E4M3.F32.PACK_AB_MERGE_C R117, R7, R3, RZ ;  /* 0x000000030775723e */ /* 0x000fe200048070ff */
[C---:B------:R-:W-:Y:S01]  /*65c0*/  FFMA R11, R49.reuse, R58, R11 ;  /* 0x0000003a310b7223 */ /* 0x040fe2000000000b */
[C---:B------:R-:W-:Y:S01]  /*65d0*/  FFMA R8, R49.reuse, R57, R8 ;  /* 0x0000003931087223 */ /* 0x040fe20000000008 */
[----:B------:R-:W-:Y:S01]  /*65e0*/  ISETP.NE.AND P0, PT, R110, RZ, PT ;  /* 0x000000ff6e00720c */ /* 0x000fe20003f05270 */
[----:B------:R-:W-:Y:S01]  /*65f0*/  FFMA R9, R49, R60, R9 ;  /* 0x0000003c31097223 */ /* 0x000fe20000000009 */
[----:B------:R-:W-:Y:S01]  /*6600*/  F2FP.SATFINITE.E4M3.F32.PACK_AB_MERGE_C R116, R2, R0, R117 ;  /* 0x000000000274723e */ /* 0x000fe20004807075 */
[--C-:B------:R-:W-:Y:S01]  /*6610*/  HADD2.F32 R51, -RZ, R50.reuse.H0_H0 ;  /* 0x20000032ff337230 */ /* 0x100fe20000004100 */
[----:B------:R-:W-:Y:S01]  /*6620*/  F2FP.SATFINITE.E4M3.F32.PACK_AB_MERGE_C R117, R11, R6, RZ ;  /* 0x000000060b75723e */ /* 0x000fe200048070ff */
[----:B------:R-:W-:Y:S02]  /*6630*/  HADD2.F32 R50, -RZ, R50.H1_H1 ;  /* 0x30000032ff327230 */ /* 0x000fe40000004100 */
[C---:B------:R-:W-:Y:S01]  /*6640*/  FMUL R10, R47.reuse, R14 ;  /* 0x0000000e2f0a7220 */ /* 0x040fe20000400000 */
[----:B------:R-:W-:Y:S01]  /*6650*/  FMUL R15, R47, R15 ;  /* 0x0000000f2f0f7220 */ /* 0x000fe20000400000 */
[--C-:B------:R-:W-:Y:S01]  /*6660*/  HADD2.F32 R63, -RZ, R65.reuse.H0_H0 ;  /* 0x20000041ff3f7230 */ /* 0x100fe20000004100 */
[----:B------:R-:W-:Y:S01]  /*6670*/  F2FP.SATFINITE.E4M3.F32.PACK_AB_MERGE_C R117, R5, R4, R117 ;  /* 0x000000040575723e */ /* 0x000fe20004807075 */
[C---:B------:R-:W-:Y:S01]  /*6680*/  FFMA R10, R49.reuse, R59, R10 ;  /* 0x0000003b310a7223 */ /* 0x040fe2000000000a */
[C---:B------:R-:W-:Y:S01]  /*6690*/  FFMA R15, R49.reuse, R62, R15 ;  /* 0x0000003e310f7223 */ /* 0x040fe2000000000f */
[C---:B------:R-:W-:Y:S01]  /*66a0*/  FFMA R12, R49.reuse, R61, R12 ;  /* 0x0000003d310c7223 */ /* 0x040fe2000000000c */
[----:B------:R-:W-:Y:S01]  /*66b0*/  FFMA R13, R49, R64, R13 ;  /* 0x00000040310d7223 */ /* 0x000fe2000000000d */
[----:B------:R-:W-:Y:S02]  /*66c0*/  HADD2.F32 R66, -RZ, R65.H1_H1 ;  /* 0x30000041ff427230 */ /* 0x000fe40000004100 */
[C---:B------:R-:W-:Y:S01]  /*66d0*/  FMUL R14, R47.reuse, R18 ;  /* 0x000000122f0e7220 */ /* 0x040fe20000400000 */
[----:B------:R-:W-:Y:S02]  /*66e0*/  HADD2.F32 R65, -RZ, R67.H0_H0 ;  /* 0x20000043ff417230 */ /* 0x000fe40000004100 */
[----:B------:R-:W-:Y:S01]  /*66f0*/  FMUL R19, R47, R19 ;  /* 0x000000132f137220 */ /* 0x000fe20000400000 */
[--C-:B------:R-:W-:Y:S02]  /*6700*/  HADD2.F32 R67, -RZ, R69.reuse.H0_H0 ;  /* 0x20000045ff437230 */ /* 0x100fe40000004100 */
[----:B------:R-:W-:Y:S01]  /*6710*/  FFMA R14, R49, R63, R14 ;  /* 0x0000003f310e7223 */ /* 0x000fe2000000000e */
[----:B------:R-:W-:Y:S02]  /*6720*/  HADD2.F32 R70, -RZ, R69.H1_H1 ;  /* 0x30000045ff467230 */ /* 0x000fe40000004100 */
[----:B------:R-:W-:Y:S01]  /*6730*/  FMUL R18, R47, R22 ;  /* 0x000000162f127220 */ /* 0x000fe20000400000 */
[----:B------:R-:W-:Y:S02]  /*6740*/  HADD2.F32 R69, -RZ, R71.H0_H0 ;  /* 0x20000047ff457230 */ /* 0x000fe40000004100 */
[----:B------:R-:W-:Y:S01]  /*6750*/  FFMA R19, R49, R66, R19 ;  /* 0x0000004231137223 */ /* 0x000fe20000000013 */
[----:B------:R-:W-:Y:S01]  /*6760*/  FMUL R23, R47, R23 ;  /* 0x000000172f177220 */ /* 0x000fe20000400000 */
[C---:B------:R-:W-:Y:S01]  /*6770*/  FFMA R16, R49.reuse, R65, R16 ;  /* 0x0000004131107223 */ /* 0x040fe20000000010 */
[C---:B------:R-:W-:Y:S01]  /*6780*/  FFMA R17, R49.reuse, R68, R17 ;  /* 0x0000004431117223 */ /* 0x040fe20000000011 */
        /* <DEDUP_REMOVED lines=23> */
[----:B------:R-:W-:Y:S01]  /*6900*/  F2FP.SATFINITE.E4M3.F32.PACK_AB_MERGE_C R118, R15, R10, RZ ;  /* 0x0000000a0f76723e */ /* 0x000fe200048070ff */
[----:B------:R-:W-:Y:S01]  /*6910*/  FFMA R28, R49, R51, R28 ;  /* 0x00000033311c7223 */ /* 0x000fe2000000001c */
[----:B------:R-:W-:Y:S01]  /*6920*/  F2FP.SATFINITE.E4M3.F32.PACK_AB_MERGE_C R119, R19, R14, RZ ;  /* 0x0000000e1377723e */ /* 0x000fe200048070ff */
[C---:B------:R-:W-:Y:S01]  /*6930*/  FFMA R29, R49.reuse, R50, R29 ;  /* 0x00000032311d7223 */ /* 0x040fe2000000001d */
[C---:B------:R-:W-:Y:S01]  /*6940*/  FFMA R30, R49.reuse, R77, R30 ;  /* 0x0000004d311e7223 */ /* 0x040fe2000000001e */
[----:B------:R-:W-:Y:S01]  /*6950*/  FFMA R35, R49, R52, R35 ;  /* 0x0000003431237223 */ /* 0x000fe20000000023 */
[----:B------:R-:W-:Y:S02]  /*6960*/  F2FP.SATFINITE.E4M3.F32.PACK_AB_MERGE_C R118, R9, R8, R118 ;  /* 0x000000080976723e */ /* 0x000fe40004807076 */
[----:B------:R-:W-:Y:S02]  /*6970*/  F2FP.SATFINITE.E4M3.F32.PACK_AB_MERGE_C R119, R13, R12, R119 ;  /* 0x0000000c0d77723e */ /* 0x000fe40004807077 */
[----:B------:R-:W-:Y:S02]  /*6980*/  F2FP.SATFINITE.E4M3.F32.PACK_AB_MERGE_C R120, R23, R18, RZ ;  /* 0x000000121778723e */ /* 0x000fe400048070ff */
[----:B------:R-:W-:Y:S01]  /*6990*/  F2FP.SATFINITE.E4M3.F32.PACK_AB_MERGE_C R121, R27, R22, RZ ;  /* 0x000000161b79723e */ /* 0x000fe200048070ff */
[----:B------:R1:W-:Y:S01]  /*69a0*/  STS.128 [R100+UR49+0x2200], R116 ;  /* 0x0022007464007988 */ /* 0x0003e20008000c31 */
[----:B------:R-:W-:Y:S02]  /*69b0*/  F2FP.SATFINITE.E4M3.F32.PACK_AB_MERGE_C R122, R31, R26, RZ ;  /* 0x0000001a1f7a723e */ /* 0x000fe400048070ff */
[----:B------:R-:W-:Y:S02]  /*69c0*/  F2FP.SATFINITE.E4M3.F32.PACK_AB_MERGE_C R123, R35, R30, RZ ;  /* 0x0000001e237b723e */ /* 0x000fe400048070ff */
[----:B------:R-:W-:Y:S02]  /*69d0*/  F2FP.SATFINITE.E4M3.F32.PACK_AB_MERGE_C R120, R17, R16, R120 ;  /* 0x000000101178723e */ /* 0x000fe40004807078 */
[----:B------:R-:W-:Y:S02]  /*69e0*/  F2FP.SATFINITE.E4M3.F32.PACK_AB_MERGE_C R121, R21, R20, R121 ;  /* 0x000000141579723e */ /* 0x000fe40004807079 */
[----:B------:R-:W-:Y:S02]  /*69f0*/  F2FP.SATFINITE.E4M3.F32.PACK_AB_MERGE_C R122, R25, R24, R122 ;  /* 0x00000018197a723e */ /* 0x000fe4000480707a */
[----:B------:R-:W-:Y:S02]  /*6a00*/  F2FP.SATFINITE.E4M3.F32.PACK_AB_MERGE_C R123, R29, R28, R123 ;  /* 0x0000001c1d7b723e */ /* 0x000fe4000480707b */
[----:B------:R-:W-:Y:S02]  /*6a10*/  LEA R32, R105, UR49, 0x3 ;  /* 0x0000003169207c11 */ /* 0x000fe4000f8e18ff */
[----:B------:R-:W-:Y:S01]  /*6a20*/  @P6 SHF.L.U32 R33, R104, 0x1f, RZ ;  /* 0x0000001f68216819 */ /* 0x000fe200000006ff */
[----:B------:R1:W-:Y:S01]  /*6a30*/  STS.128 [R114+0x2210], R120 ;  /* 0x0022107872007388 */ /* 0x0003e20000000c00 */
[----:B------:R-:W-:Y:S01]  /*6a40*/  @!PT LDS RZ, [RZ] ;  /* 0x00000000fffff984 */ /* 0x000fe20000000800 */
[----:B------:R-:W-:Y:S01]  /*6a50*/  @!PT LDS RZ, [RZ] ;  /* 0x00000000fffff984 */ /* 0x000fe20000000800 */
[----:B------:R-:W-:Y:S01]  /*6a60*/  @!PT LDS RZ, [RZ] ;  /* 0x00000000fffff984 */ /* 0x000fe20000000800 */
[----:B------:R-:W-:Y:S01]  /*6a70*/  @!PT LDS RZ, [RZ] ;  /* 0x00000000fffff984 */ /* 0x000fe20000000800 */
[----:B------:R2:W-:Y:S07]  /*6a80*/  MEMBAR.ALL.CTA ;  /* 0x0000000000007992 */ /* 0x0005ee0000008000 */
[----:B--2---:R-:W2:Y:S02]  /*6a90*/  FENCE.VIEW.ASYNC.S ;  /* 0x00000000000073c6 */ /* 0x004ea40000000000 */
[----:B--2---:R-:W-:Y:S06]  /*6aa0*/  BAR.SYNC.DEFER_BLOCKING 0x1, 0x80 ;  /* 0x0042000000007b1d */ /* 0x004fec0000010000 */
[----:B------:R-:W-:Y:S05]  /*6ab0*/  @P0 BRA `(.L_x_109) ;  /* 0x0000000000280947 */ /* 0x000fea0003800000 */
[----:B------:R-:W-:Y:S02]  /*6ac0*/  UIADD3 UR4, UPT, UPT, UR49, 0x2200, URZ ;  /* 0x0000220031047890 */ /* 0x000fe4000fffe0ff */
[----:B------:R-:W-:Y:S01]  /*6ad0*/  UIADD3 UR6, UP0, UPT, UR52, 0x680, URZ ;  /* 0x0000068034067890 */ /* 0x000fe2000ff1e0ff */
[----:B------:R-:W-:Y:S03]  /*6ae0*/  UMOV UR43, UR36 ;  /* 0x00000024002b7c82 */ /* 0x000fe60008000000 */
[----:B------:R-:W-:Y:S01]  /*6af0*/  MOV R109, UR4 ;  /* 0x00000004006d7c02 */ /* 0x000fe20008000f00 */
[----:B------:R-:W-:Y:S03]  /*6b00*/  UIADD3.X UR7, UPT, UPT, URZ, UR53, URZ, UP0, !UPT ;  /* 0x00000035ff077290 */ /* 0x000fe600087fe4ff */
[----:B------:R-:W-:Y:S11]  /*6b10*/  R2UR UR40, R109 ;  /* 0x000000006d2872ca */ /* 0x000ff600000e0000 */
[----:B------:R-:W-:Y:S02]  /*6b20*/  @!UPT UIADD3 URZ, UPT, UPT, URZ, URZ, URZ ;  /* 0x000000fffffff290 */ /* 0x000fe4000fffe0ff */
[----:B------:R2:W-:Y:S01]  /*6b30*/  UTMASTG.3D [UR40], [UR6] ;  /* 0x00000028060073b5 */ /* 0x0005e20008010000 */
[----:B------:R0:W-:Y:S01]  /*6b40*/  UTMACMDFLUSH ;  /* 0x00000000000079b7 */ /* 0x0001e20000000000 */
[----:B--2---:R-:W-:Y:S04]  /*6b50*/  DEPBAR.LE SB0, 0x1 ;  /* 0x000080400000791a */ /* 0x004fe80000000000 */
.L_x_109:
[----:B------:R-:W-:Y:S05]  /*6b60*/  BSYNC.RECONVERGENT B0 ;  /* 0x0000000000007941 */ /* 0x000fea0003800200 */
.L_x_108:
[----:B------:R-:W-:Y:S06]  /*6b70*/  BAR.SYNC.DEFER_BLOCKING 0x1, 0x80 ;  /* 0x0042000000007b1d */ /* 0x000fec0000010000 */
[----:B------:R-:W2:Y:S01]  /*6b80*/  @P6 SYNCS.PHASECHK.TRANS64.TRYWAIT P0, [R32+URZ+0x110], R33 ;  /* 0x00011021200065a7 */ /* 0x000ea200080011ff */
[----:B------:R-:W-:Y:S01]  /*6b90*/  BSSY B1, `(.L_x_110) ;  /* 0x0000020000017945 */ /* 0x000fe20003800000 */
[----:B--2---:R-:W-:Y:S03]  /*6ba0*/  @P6 SEL R115, RZ, 0x1, !P0 ;  /* 0x00000001ff736807 */ /* 0x004fe60004000000 */
[----:B------:R-:W-:Y:S05]  /*6bb0*/  @!P6 BRA `(.L_x_111) ;  /* 0x000000000074e947 */ /* 0x000fea0003800000 */
[----:B------:R-:W-:Y:S01]  /*6bc0*/  ISETP.NE.AND P1, PT, R124, RZ, PT ;  /* 0x000000ff7c00720c */ /* 0x000fe20003f25270 */
[----:B------:R-:W-:Y:S01]  /*6bd0*/  BSSY B0, `(.L_x_112) ;  /* 0x0000009000007945 */ /* 0x000fe20003800000 */
[----:B------:R-:W-:Y:S11]  /*6be0*/  ISETP.NE.AND P0, PT, R115, RZ, PT ;  /* 0x000000ff7300720c */ /* 0x000ff60003f05270 */
[----:B------:R-:W-:Y:S05]  /*6bf0*/  @P1 IMAD R0, R105, 0x1000, R100 ;  /* 0x0000100069001824 */ /* 0x000fea00078e0264 */
[----:B------:R-:W-:Y:S05]  /*6c00*/  @P1 IADD3 R2, PT, PT, R0, UR49, RZ ;  /* 0x0000003100021c10 */ /* 0x000fea000fffe0ff */
[----:B------:R-:W-:Y:S01]  /*6c10*/  @P1 IMAD.IADD R2, R2, 0x1, R125 ;  /* 0x0000000102021824 */ /* 0x000fe200078e027d */
[----:B------:R-:W-:Y:S06]  /*6c20*/  @P0 BRA `(.L_x_113) ;  /* 0x00000000000c0947 */ /* 0x000fec0003800000 */
[----:B------:R-:W-:Y:S04]  /*6c30*/  SHF.L.U32 R3, R104, 0x1f, RZ ;  /* 0x0000001f68037819 */ /* 0x000fe800000006ff */
[----:B------:R-:W2:Y:S02]  /*6c40*/  SYNCS.PHASECHK.TRANS64.TRYWAIT P0, [R32+URZ+0x110], R3 ;  /* 0x00011003200075a7 */ /* 0x000ea400080011ff */
[----:B--2---:R-:W-:Y:S05]  /*6c50*/  @!P0 BRA `(.L_x_114) ;  /* 0x0000001800e48947 */ /* 0x004fea0003800000 */
.L_x_113:
[----:B------:R-:W-:Y:S05]  /*6c60*/  BSYNC B0 ;  /* 0x0000000000007941 */ /* 0x000fea0003800000 */
.L_x_112:
[----:B------:R-:W-:Y:S01]  /*6c70*/  ISETP.NE.AND P0, PT, R124, RZ, PT ;  /* 0x000000ff7c00720c */ /* 0x000fe20003f05270 */
[----:B--2---:R-:W-:Y:S02]  /*6c80*/  VIADD R32, R32, 0x120 ;  /* 0x0000012020207836 */ /* 0x004fe40000000000 */
[----:B------:R-:W-:Y:S02]  /*6c90*/  IMAD.U32 R3, RZ, RZ, UR37 ;  /* 0x00000025ff037e24 */ /* 0x000fe4000f8e00ff */
[----:B------:R-:W-:Y:S03]  /*6ca0*/  VIADD R105, R105, 0x1 ;  /* 0x0000000169697836 */ /* 0x000fe60000000000 */
[----:B------:R-:W-:Y:S05]  /*6cb0*/  PRMT R3, R3, 0x654, R32 ;  /* 0x0000065403037816 */ /* 0x000fea0000000020 */
[----:B------:R2:W3:Y:S04]  /*6cc0*/  @P0 LDS.128 R80, [R0+UR49+0x200] ;  /* 0x0002003100500984 */ /* 0x0004e80008000c00 */
[----:B------:R2:W4:Y:S01]  /*6cd0*/  @P0 LDS.128 R84, [R2+0x210] ;  /* 0x0002100002540984 */ /* 0x0005220000000c00 */
[C---:B------:R-:W-:Y:S01]  /*6ce0*/  ISETP.NE.AND P0, PT, R105.reuse, 0x2, PT ;  /* 0x000000026900780c */ /* 0x040fe20003f05270 */
[----:B------:R-:W-:Y:S01]  /*6cf0*/  @!PT LDS RZ, [RZ] ;  /* 0x00000000fffff984 */ /* 0x000fe20000000800 */
[----:B------:R-:W-:Y:S01]  /*6d00*/  @!PT LDS RZ, [RZ] ;  /* 0x00000000fffff984 */ /* 0x000fe20000000800 */
[----:B------:R-:W-:Y:S01]  /*6d10*/  @!PT LDS RZ, [RZ] ;  /* 0x00000000fffff984 */ /* 0x000fe20000000800 */
[----:B------:R-:W-:Y:S01]  /*6d20*/  @!PT LDS RZ, [RZ] ;  /* 0x00000000fffff984 */ /* 0x000fe20000000800 */
[----:B------:R5:W-:Y:S06]  /*6d30*/  MEMBAR.ALL.CTA ;  /* 0x0000000000007992 */ /* 0x000bec0000008000 */
[----:B-----5:R-:W5:Y:S01]  /*6d40*/  FENCE.VIEW.ASYNC.S ;  /* 0x00000000000073c6 */ /* 0x020f620000000000 */
[----:B------:R-:W-:Y:S01]  /*6d50*/  SEL R105, R105, RZ, P0 ;  /* 0x000000ff69697207 */ /* 0x000fe20000000000 */
[----:B-----5:R5:W-:Y:S02]  /*6d60*/  SYNCS.ARRIVE.TRANS64.RED.A1T0 RZ, [R3+URZ], RZ ;  /* 0x000000ff03ff79a7 */ /* 0x020be400081004ff */
[----:B-----5:R-:W-:Y:S04]  /*6d70*/  SEL R3, RZ, 0x1, P0 ;  /* 0x00000001ff037807 */ /* 0x020fe80000000000 */
[----:B--23--:R-:W-:Y:S02]  /*6d80*/  LOP3.LUT R104, R104, R3, RZ, 0x3c, !PT ;  /* 0x0000000368687212 */ /* 0x00cfe400078e3cff */
.L_x_111:
[----:B------:R-:W-:Y:S05]  /*6d90*/  BSYNC B1 ;  /* 0x0000000000017941 */ /* 0x000fea0003800000 */
.L_x_110:
[----:B------:R-:W-:Y:S05]  /*6da0*/  VIADD R0, R48, 0x40 ;  /* 0x0000004030007836 */ /* 0x000fea0000000000 */
[----:B------:R-:W-:Y:S04]  /*6db0*/  SHF.R.U32.HI R0, RZ, 0x15, R0 ;  /* 0x00000015ff007819 */ /* 0x000fe80000011600 */
[----:B------:R-:W-:Y:S11]  /*6dc0*/  LOP3.LUT P0, RZ, R0, 0x3, R101, 0x48, !PT ;  /* 0x0000000300ff7812 */ /* 0x000ff60007804865 */
[----:B------:R-:W-:Y:S02]  /*6dd0*/  @!UPT UIADD3 URZ, UPT, UPT, URZ, URZ, URZ ;  /* 0x000000fffffff290 */ /* 0x000fe4000fffe0ff */
[----:B------:R-:W-:Y:S05]  /*6de0*/  @!P0 BRA `(.L_x_115) ;  /* 0x0000000000408947 */ /* 0x000fea0003800000 */
[----:B------:R-:W2:Y:S01]  /*6df0*/  LDCU.64 UR8, c[0x4][0x70] ;  /* 0x01000e00ff0877ac */ /* 0x000ea20008000a00 */
[----:B------:R-:W-:Y:S01]  /*6e00*/  MOV R3, 0x0 ;  /* 0x0000000000037802 */ /* 0x000fe20000000f00 */
[----:B------:R-:W-:Y:S02]  /*6e10*/  HFMA2 R12, -RZ, RZ, 0, 5.9604644775390625e-08 ;  /* 0x00000001ff0c7431 */ /* 0x000fe400000001ff */
[----:B------:R-:W-:Y:S02]  /*6e20*/  IMAD.MOV.U32 R8, RZ, RZ, 0x192 ;  /* 0x00000192ff087424 */ /* 0x000fe400078e00ff */
[----:B------:R-:W-:Y:S01]  /*6e30*/  IMAD.MOV.U32 R13, RZ, RZ, RZ ;  /* 0x000000ffff0d7224 */ /* 0x000fe200078e00ff */
[----:B------:R-:W3:Y:S01]  /*6e40*/  LDCU.64 UR6, c[0x4][0x78] ;  /* 0x01000f00ff0677ac */ /* 0x000ee20008000a00 */
[----:B------:R-:W1:Y:S01]  /*6e50*/  LDC.64 R2, c[0x4][R3] ;  /* 0x0100000003027b82 */ /* 0x000e620000000a00 */
[----:B------:R-:W5:Y:S01]  /*6e60*/  LDCU.64 UR4, c[0x4][0x10] ;  /* 0x01000200ff0477ac */ /* 0x000f620008000a00 */
[----:B--2---:R-:W-:Y:S01]  /*6e70*/  MOV R5, UR9 ;  /* 0x0000000900057c02 */ /* 0x004fe20008000f00 */
[----:B------:R-:W-:Y:S01]  /*6e80*/  IMAD.U32 R4, RZ, RZ, UR8 ;  /* 0x00000008ff047e24 */ /* 0x000fe2000f8e00ff */
[----:B---3--:R-:W-:Y:S01]  /*6e90*/  MOV R7, UR7 ;  /* 0x0000000700077c02 */ /* 0x008fe20008000f00 */
[----:B------:R-:W-:Y:S01]  /*6ea0*/  IMAD.U32 R6, RZ, RZ, UR6 ;  /* 0x00000006ff067e24 */ /* 0x000fe2000f8e00ff */
[----:B-----5:R-:W-:Y:S01]  /*6eb0*/  MOV R11, UR5 ;  /* 0x00000005000b7c02 */ /* 0x020fe20008000f00 */
[----:B------:R-:W-:Y:S02]  /*6ec0*/  IMAD.U32 R10, RZ, RZ, UR4 ;  /* 0x00000004ff0a7e24 */ /* 0x000fe4000f8e00ff */
[----:B------:R-:W-:Y:S07]  /*6ed0*/  LEPC R20, `(.L_x_115) ;  /* 0x000000001014794e */ /* 0x000fee0000000000 */
[----:B-1--4-:R-:W-:Y:S05]  /*6ee0*/  CALL.ABS.NOINC R2 ;  /* 0x0000000002007343 */ /* 0x012fea0003c00000 */
.L_x_115:
[----:B------:R-:W-:Y:S01]  /*6ef0*/  ISETP.NE.AND P0, PT, R110, RZ, PT ;  /* 0x000000ff6e00720c */ /* 0x000fe20003f05270 */
[----:B------:R-:W-:Y:S05]  /*6f00*/  WARPSYNC.ALL ;  /* 0x0000000000007948 */ /* 0x000fea0003800000 */
[----:B------:R-:W-:Y:S01]  /*6f10*/  R2UR UR4, R48 ;  /* 0x00000000300472ca */ /* 0x000fe200000e0000 */
[----:B------:R-:W-:Y:S01]  /*6f20*/  BSSY.RECONVERGENT B0, `(.L_x_116) ;  /* 0x000009c000007945 */ /* 0x000fe20003800200 */
[-C--:B------:R-:W-:Y:S02]  /*6f30*/  F2FP.F16.E4M3.UNPACK_B R51, R80.reuse ;  /* 0x00000050ff33723e */ /* 0x080fe400020006ff */
[----:B------:R-:W-:Y:S02]  /*6f40*/  F2FP.F16.E4M3.UNPACK_B R80, R80.H1 ;  /* 0x00000050ff50723e */ /* 0x000fe400030006ff */
[-C--:B------:R-:W-:Y:S01]  /*6f50*/  F2FP.F16.E4M3.UNPACK_B R55, R81.reuse ;  /* 0x00000051ff37723e */ /* 0x080fe200020006ff */
[--C-:B------:R-:W-:Y:S01]  /*6f60*/  HADD2.F32 R50, -RZ, R51.reuse.H0_H0 ;  /* 0x20000033ff327230 */ /* 0x100fe20000004100 */
[----:B------:R-:W-:Y:S01]  /*6f70*/  F2FP.F16.E4M3.UNPACK_B R81, R81.H1 ;  /* 0x00000051ff51723e */ /* 0x000fe200030006ff */
[----:B------:R-:W-:Y:S01]  /*6f80*/  HADD2.F32 R52, -RZ, R51.H1_H1 ;  /* 0x30000033ff347230 */ /* 0x000fe20000004100 */
[-C--:B------:R-:W-:Y:S01]  /*6f90*/  F2FP.F16.E4M3.UNPACK_B R59, R82.reuse ;  /* 0x00000052ff3b723e */ /* 0x080fe200020006ff */
[--C-:B------:R-:W-:Y:S01]  /*6fa0*/  HADD2.F32 R51, -RZ, R80.reuse.H0_H0 ;  /* 0x20000050ff337230 */ /* 0x100fe20000004100 */
[----:B------:R-:W-:Y:S01]  /*6fb0*/  F2FP.F16.E4M3.UNPACK_B R82, R82.H1 ;  /* 0x00000052ff52723e */ /* 0x000fe200030006ff */
[----:B------:R-:W-:Y:S01]  /*6fc0*/  LDTM.16dp32bit_t0_t15.x32 R4, tmem[UR4+0x40] ;  /* 0x00004004000479ee */ /* 0x000fe20008a80000 */
[----:B------:R-:W2:Y:S01]  /*6fd0*/  LDTM.16dp32bit_t16_t31.x32 R4, tmem[UR4+0x60] ;  /* 0x00006004000479ee */ /* 0x000ea20008aa0000 */
[----:B------:R-:W-:Y:S01]  /*6fe0*/  NOP ;  /* 0x0000000000007918 */ /* 0x000fe20000000000 */
[--C-:B------:R-:W-:Y:S01]  /*6ff0*/  HADD2.F32 R53, -RZ, R55.reuse.H0_H0 ;  /* 0x20000037ff357230 */ /* 0x100fe20000004100 */
[----:B------:R-:W-:Y:S01]  /*7000*/  R2UR UR5, R113 ;  /* 0x00000000710572ca */ /* 0x000fe200000e0000 */
[----:B------:R-:W-:Y:S01]  /*7010*/  HADD2.F32 R56, -RZ, R55.H1_H1 ;  /* 0x30000037ff387230 */ /* 0x000fe20000004100 */
[----:B------:R-:W-:Y:S01]  /*7020*/  F2FP.F16.E4M3.UNPACK_B R63, R83 ;  /* 0x00000053ff3f723e */ /* 0x000fe200020006ff */
[--C-:B------:R-:W-:Y:S01]  /*7030*/  HADD2.F32 R57, -RZ, R59.reuse.H0_H0 ;  /* 0x2000003bff397230 */ /* 0x100fe20000004100 */
[----:B----4-:R-:W-:Y:S01]  /*7040*/  F2FP.F16.E4M3.UNPACK_B R67, R84 ;  /* 0x00000054ff43723e */ /* 0x010fe200020006ff */
[----:B------:R-:W-:Y:S01]  /*7050*/  HADD2.F32 R60, -RZ, R59.H1_H1 ;  /* 0x3000003bff3c7230 */ /* 0x000fe20000004100 */
[----:B------:R-:W-:Y:S01]  /*7060*/  F2FP.F16.E4M3.UNPACK_B R71, R85 ;  /* 0x00000055ff47723e */ /* 0x000fe200020006ff */
[--C-:B------:R-:W-:Y:S01]  /*7070*/  HADD2.F32 R61, -RZ, R63.reuse.H0_H0 ;  /* 0x2000003fff3d7230 */ /* 0x100fe20000004100 */
[----:B------:R-:W-:Y:S01]  /*7080*/  F2FP.F16.E4M3.UNPACK_B R75, R86 ;  /* 0x00000056ff4b723e */ /* 0x000fe200020006ff */
[----:B------:R-:W-:Y:S01]  /*7090*/  HADD2.F32 R64, -RZ, R63.H1_H1 ;  /* 0x3000003fff407230 */ /* 0x000fe20000004100 */
[----:B------:R-:W-:Y:S01]  /*70a0*/  F2FP.F16.E4M3.UNPACK_B R77, R87 ;  /* 0x00000057ff4d723e */ /* 0x000fe200020006ff */
[--C-:B------:R-:W-:Y:S01]  /*70b0*/  HADD2.F32 R65, -RZ, R67.reuse.H0_H0 ;  /* 0x20000043ff417230 */ /* 0x100fe20000004100 */
[----:B------:R-:W-:Y:S01]  /*70c0*/  F2FP.F16.E4M3.UNPACK_B R83, R83.H1 ;  /* 0x00000053ff53723e */ /* 0x000fe200030006ff */
[----:B------:R-:W-:Y:S01]  /*70d0*/  UIADD3 UR5, UPT, UPT, UR5, 0x180, URZ ;  /* 0x0000018005057890 */ /* 0x000fe2000fffe0ff */
[----:B------:R-:W-:Y:S01]  /*70e0*/  HADD2.F32 R67, -RZ, R67.H1_H1 ;  /* 0x30000043ff437230 */ /* 0x000fe20000004100 */
[----:B------:R-:W-:Y:S01]  /*70f0*/  F2FP.F16.E4M3.UNPACK_B R84, R84.H1 ;  /* 0x00000054ff54723e */ /* 0x000fe200030006ff */
[--C-:B------:R-:W-:Y:S01]  /*7100*/  HADD2.F32 R69, -RZ, R71.reuse.H0_H0 ;  /* 0x20000047ff457230 */ /* 0x100fe20000004100 */
[----:B------:R-:W-:Y:S01]  /*7110*/  UPRMT UR5, UR37, 0x654, UR5 ;  /* 0x0000065425057896 */ /* 0x000fe20008000005 */
[----:B------:R-:W-:Y:S01]  /*7120*/  HADD2.F32 R72, -RZ, R71.H1_H1 ;  /* 0x30000047ff487230 */ /* 0x000fe20000004100 */
[----:B------:R-:W-:Y:S01]  /*7130*/  F2FP.F16.E4M3.UNPACK_B R85, R85.H1 ;  /* 0x00000055ff55723e */ /* 0x000fe200030006ff */
[--C-:B------:R-:W-:Y:S02]  /*7140*/  HADD2.F32 R73, -RZ, R75.reuse.H0_H0 ;  /* 0x2000004bff497230 */ /* 0x100fe40000004100 */
[C---:B--2---:R-:W-:Y:S01]  /*7150*/  FMUL R4, R47.reuse, R4 ;  /* 0x000000042f047220 */ /* 0x044fe20000400000 */
[C---:B------:R-:W-:Y:S01]  /*7160*/  FMUL R5, R47.reuse, R5 ;  /* 0x000000052f057220 */ /* 0x040fe20000400000 */
[C---:B------:R-:W-:Y:S01]  /*7170*/  FMUL R8, R47.reuse, R8 ;  /* 0x000000082f087220 */ /* 0x040fe20000400000 */
[----:B------:R-:W-:Y:S01]  /*7180*/  FMUL R9, R47, R9 ;  /* 0x000000092f097220 */ /* 0x000fe20000400000 */
[C---:B------:R-:W-:Y:S01]  /*7190*/  FFMA R4, R49.reuse, R50, R4 ;  /* 0x0000003231047223 */ /* 0x040fe20000000004 */
[----:B------:R-:W-:Y:S01]  /*71a0*/  SYNCS.ARRIVE.TRANS64.RED.A1T0 RZ, [UR5], RZ ;  /* 0x000000ffffff79a7 */ /* 0x000fe20008100405 */
        /* <DEDUP_REMOVED lines=18> */
[--C-:B------:R-:W-:Y:S02]  /*72d0*/  HADD2.F32 R55, -RZ, R81.reuse.H0_H0 ;  /* 0x20000051ff377230 */ /* 0x100fe40000004100 */
[----:B------:R-:W-:Y:S01]  /*72e0*/  FMUL R10, R47, R10 ;  /* 0x0000000a2f0a7220 */ /* 0x000fe20000400000 */
[C---:B------:R-:W-:Y:S01]  /*72f0*/  FFMA R6, R49.reuse, R51, R6 ;  /* 0x0000003331067223 */ /* 0x040fe20000000006 */
[----:B------:R-:W-:Y:S02]  /*7300*/  HADD2.F32 R58, -RZ, R81.H1_H1 ;  /* 0x30000051ff3a7230 */ /* 0x000fe40000004100 */
[C---:B------:R-:W-:Y:S01]  /*7310*/  FFMA R7, R49.reuse, R54, R7 ;  /* 0x0000003631077223 */ /* 0x040fe20000000007 */
[C---:B------:R-:W-:Y:S01]  /*7320*/  FFMA R8, R49.reuse, R53, R8 ;  /* 0x0000003531087223 */ /* 0x040fe20000000008 */
[C---:B------:R-:W-:Y:S01]  /*7330*/  FFMA R9, R49.reuse, R56, R9 ;  /* 0x0000003831097223 */ /* 0x040fe20000000009 */
[----:B------:R-:W-:Y:S01]  /*7340*/  FFMA R10, R49, R55, R10 ;  /* 0x00000037310a7223 */ /* 0x000fe2000000000a */
[----:B------:R-:W-:Y:S01]  /*7350*/  HADD2.F32 R51, -RZ, R77.H0_H0 ;  /* 0x2000004dff337230 */ /* 0x000fe20000004100 */
[----:B-1----:R-:W-:Y:S01]  /*7360*/  F2FP.SATFINITE.E4M3.F32.PACK_AB_MERGE_C R116, R7, R6, RZ ;  /* 0x000000060774723e */ /* 0x002fe200048070ff */
[C---:B------:R-:W-:Y:S01]  /*7370*/  FMUL R11, R47.reuse, R11 ;  /* 0x0000000b2f0b7220 */ /* 0x040fe20000400000 */
[--C-:B------:R-:W-:Y:S02]  /*7380*/  HADD2.F32 R59, -RZ, R82.reuse.H0_H0 ;  /* 0x20000052ff3b7230 */ /* 0x100fe40000004100 */
[----:B------:R-:W-:Y:S01]  /*7390*/  FMUL R14, R47, R14 ;  /* 0x0000000e2f0e7220 */ /* 0x000fe20000400000 */
[----:B------:R-:W-:Y:S01]  /*73a0*/  HADD2.F32 R62, -RZ, R82.H1_H1 ;  /* 0x30000052ff3e7230 */ /* 0x000fe20000004100 */
[----:B------:R-:W-:Y:S01]  /*73b0*/  F2FP.SATFINITE.E4M3.F32.PACK_AB_MERGE_C R116, R5, R4, R116 ;  /* 0x000000040574723e */ /* 0x000fe20004807074 */
[C---:B------:R-:W-:Y:S01]  /*73c0*/  FFMA R11, R49.reuse, R58, R11 ;  /* 0x0000003a310b7223 */ /* 0x040fe2000000000b */
[C---:B------:R-:W-:Y:S01]  /*73d0*/  FFMA R12, R49.reuse, R57, R12 ;  /* 0x00000039310c7223 */ /* 0x040fe2000000000c */
[C---:B------:R-:W-:Y:S01]  /*73e0*/  FFMA R13, R49.reuse, R60, R13 ;  /* 0x0000003c310d7223 */ /* 0x040fe2000000000d */
[----:B------:R-:W-:Y:S01]  /*73f0*/  F2FP.F16.E4M3.UNPACK_B R86, R86.H1 ;  /* 0x00000056ff56723e */ /* 0x000fe200030006ff */
[----:B------:R-:W-:Y:S01]  /*7400*/  FFMA R14, R49, R59, R14 ;  /* 0x0000003b310e7223 */ /* 0x000fe2000000000e */
[----:B------:R-:W-:Y:S01]  /*7410*/  F2FP.SATFINITE.E4M3.F32.PACK_AB_MERGE_C R117, R11, R10, RZ ;  /* 0x0000000a0b75723e */ /* 0x000fe200048070ff */
[C---:B------:R-:W-:Y:S01]  /*7420*/  FMUL R15, R47.reuse, R15 ;  /* 0x0000000f2f0f7220 */ /* 0x040fe20000400000 */
[--C-:B------:R-:W-:Y:S02]  /*7430*/  HADD2.F32 R63, -RZ, R83.reuse.H0_H0 ;  /* 0x20000053ff3f7230 */ /* 0x100fe40000004100 */
[----:B------:R-:W-:Y:S01]  /*7440*/  FMUL R18, R47, R18 ;  /* 0x000000122f127220 */ /* 0x000fe20000400000 */
[----:B------:R-:W-:Y:S01]  /*7450*/  HADD2.F32 R66, -RZ, R83.H1_H1 ;  /* 0x30000053ff427230 */ /* 0x000fe20000004100 */
[----:B------:R-:W-:Y:S01]  /*7460*/  F2FP.SATFINITE.E4M3.F32.PACK_AB_MERGE_C R117, R9, R8, R117 ;  /* 0x000000080975723e */ /* 0x000fe20004807075 */
[C---:B------:R-:W-:Y:S01]  /*7470*/  FFMA R15, R49.reuse, R62, R15 ;  /* 0x0000003e310f7223 */ /* 0x040fe2000000000f */
[C---:B------:R-:W-:Y:S01]  /*7480*/  FFMA R16, R49.reuse, R61, R16 ;  /* 0x0000003d31107223 */ /* 0x040fe20000000010 */
[----:B------:R-:W-:Y:S01]  /*7490*/  FFMA R17, R49, R64, R17 ;  /* 0x0000004031117223 */ /* 0x000fe20000000011 */
[----:B------:R-:W-:Y:S01]  /*74a0*/  FMUL R19, R47, R19 ;  /* 0x000000132f137220 */ /* 0x000fe20000400000 */
        /* <DEDUP_REMOVED lines=15> */
[----:B------:R-:W-:Y:S01]  /*75a0*/  F2FP.F16.E4M3.UNPACK_B R87, R87.H1 ;  /* 0x00000057ff57723e */ /* 0x000fe200030006ff */
        /* <DEDUP_REMOVED lines=32> */
[----:B------:R-:W-:Y:S03]  /*77b0*/  IADD3 R79, PT, PT, R44, 0x1, RZ ;  /* 0x000000012c4f7810 */ /* 0x000fe60007ffe0ff */
        /* <DEDUP_REMOVED lines=9> */
[----:B------:R-:W-:Y:S02]  /*7850*/  UIADD3 UR8, UP0, UPT, UR52, 0x680, URZ ;  /* 0x0000068034087890 */ /* 0x000fe4000ff1e0ff */
[----:B------:R-:W-:Y:S02]  /*7860*/  UIADD3 UR5, UPT, UPT, UR41, 0x40, URZ ;  /* 0x0000004029057890 */ /* 0x000fe4000fffe0ff */
[----:B------:R-:W-:Y:S02]  /*7870*/  UIADD3 UR4, UPT, UPT, UR49, 0x3200, URZ ;  /* 0x0000320031047890 */ /* 0x000fe4000fffe0ff */
[----:B------:R-:W-:Y:S01]  /*7880*/  UIADD3.X UR9, UPT, UPT, URZ, UR53, URZ, UP0, !UPT ;  /* 0x00000035ff097290 */ /* 0x000fe200087fe4ff */
[----:B------:R-:W-:Y:S01]  /*7890*/  UMOV UR6, UR42 ;  /* 0x0000002a00067c82 */ /* 0x000fe20008000000 */
[----:B------:R-:W-:Y:S07]  /*78a0*/  UMOV UR7, UR36 ;  /* 0x0000002400077c82 */ /* 0x000fee0008000000 */
[----:B------:R2:W-:Y:S01]  /*78b0*/  UTMASTG.3D [UR4], [UR8] ;  /* 0x00000004080073b5 */ /* 0x0005e20008010000 */
[----:B------:R0:W-:Y:S01]  /*78c0*/  UTMACMDFLUSH ;  /* 0x00000000000079b7 */ /* 0x0001e20000000000 */
[----:B--2---:R-:W-:Y:S04]  /*78d0*/  DEPBAR.LE SB0, 0x1 ;  /* 0x000080400000791a */ /* 0x004fe80000000000 */
.L_x_117:
[----:B------:R-:W-:Y:S05]  /*78e0*/  BSYNC.RECONVERGENT B0 ;  /* 0x0000000000007941 */ /* 0x000fea0003800200 */
.L_x_116:
[----:B------:R-:W-:Y:S01]  /*78f0*/  BAR.SYNC.DEFER_BLOCKING 0x1, 0x80 ;  /* 0x0042000000007b1d */ /* 0x000fe20000010000 */
[----:B------:R-:W-:Y:S01]  /*7900*/  ISETP.NE.AND P2, PT, R111, RZ, PT ;  /* 0x000000ff6f00720c */ /* 0x000fe20003f45270 */
[----:B------:R-:W-:Y:S01]  /*7910*/  IMAD.IADD R20, R43, 0x1, R94 ;  /* 0x000000012b147824 */ /* 0x000fe200078e025e */
[----:B------:R-:W-:Y:S01]  /*7920*/  ISETP.NE.AND P0, PT, R112, 0x2, PT ;  /* 0x000000027000780c */ /* 0x000fe20003f05270 */
[----:B------:R-:W-:Y:S01]  /*7930*/  IMAD.IADD R21, R45, 0x1, R96 ;  /* 0x000000012d157824 */ /* 0x000fe200078e0260 */
[----:B------:R-:W-:Y:S02]  /*7940*/  ISETP.NE.AND P1, PT, R79, 0x4, PT ;  /* 0x000000044f00780c */ /* 0x000fe40003f25270 */
[----:B------:R-:W-:Y:S02]  /*7950*/  SEL R3, RZ, 0x1, P0 ;  /* 0x00000001ff037807 */ /* 0x000fe40000000000 */
[----:B------:R-:W-:Y:S02]  /*7960*/  SEL R0, RZ, 0x1, P1 ;  /* 0x00000001ff007807 */ /* 0x000fe40000800000 */
[----:B------:R-:W-:Y:S02]  /*7970*/  LOP3.LUT R106, R106, R3, RZ, 0x3c, !PT ;  /* 0x000000036a6a7212 */ /* 0x000fe400078e3cff */
[----:B------:R-:W-:Y:S02]  /*7980*/  LOP3.LUT R107, R107, R0, RZ, 0x3c, !PT ;  /* 0x000000006b6b7212 */ /* 0x000fe400078e3cff */
[----:B------:R-:W-:Y:S02]  /*7990*/  @P2 R2UR UR36, R103 ;  /* 0x00000000672422ca */ /* 0x000fe400000e0000 */
[----:B------:R-:W-:Y:S02]  /*79a0*/  SEL R112, R112, RZ, P0 ;  /* 0x000000ff70707207 */ /* 0x000fe40000000000 */
[----:B------:R-:W-:Y:S01]  /*79b0*/  SEL R44, R79, RZ, P1 ;  /* 0x000000ff4f2c7207 */ /* 0x000fe20000800000 */
[----:B------:R-:W-:Y:S10]  /*79c0*/  @P2 BRA `(.L_x_118) ;  /* 0xffffffd400f82947 */ /* 0x000ff4000383ffff */
[----:B------:R-:W-:Y:S05]  /*79d0*/  EXIT ;  /* 0x000000000000794d */ /* 0x000fea0003800000 */
.L_x_20:
[----:B--2---:R2:W1:Y:S02]  /*79e0*/  SYNCS.PHASECHK.TRANS64.TRYWAIT P0, [R3+URZ+0x1b0], R2 ;  /* 0x0001b002030075a7 */ /* 0x00446400080011ff */
[----:B-1----:R-:W-:Y:S05]  /*79f0*/  @!P0 NANOSLEEP.SYNCS 0x989680 ;  /* 0x009896800000895d */ /* 0x002fea0003900000 */
[----:B------:R-:W1:Y:S02]  /*7a00*/  @!P0 SYNCS.PHASECHK.TRANS64 P0, [R3+URZ+0x1b0], R2 ;  /* 0x0001b002030085a7 */ /* 0x000e6400080010ff */
[----:B-1----:R-:W-:Y:S05]  /*7a10*/  @!P0 BRA `(.L_x_20) ;  /* 0xfffffffc00f08947 */ /* 0x002fea000383ffff */
[----:B------:R-:W-:Y:S05]  /*7a20*/  BRA `(.L_x_119) ;  /* 0xffffff9c00547947 */ /* 0x000fea000383ffff */
.L_x_23:
[----:B-1----:R-:W-:-:S07]  /*7a30*/  MOV R2, UR33 ;  /* 0x0000002100027c02 */ /* 0x002fce0008000f00 */
.L_x_120:
[----:B-1----:R1:W2:Y:S02]  /*7a40*/  SYNCS.PHASECHK.TRANS64.TRYWAIT P0, [R2+URZ+0x88], R5 ;  /* 0x00008805020075a7 */ /* 0x0022a400080011ff */
[----:B--2---:R-:W-:Y:S05]  /*7a50*/  @!P0 NANOSLEEP.SYNCS 0x989680 ;  /* 0x009896800000895d */ /* 0x004fea0003900000 */
[----:B------:R-:W2:Y:S02]  /*7a60*/  @!P0 SYNCS.PHASECHK.TRANS64 P0, [R2+URZ+0x88], R5 ;  /* 0x00008805020085a7 */ /* 0x000ea400080010ff */
[----:B--2---:R-:W-:Y:S05]  /*7a70*/  @!P0 BRA `(.L_x_120) ;  /* 0xfffffffc00f08947 */ /* 0x004fea000383ffff */
[----:B------:R-:W-:Y:S05]  /*7a80*/  BRA `(.L_x_22) ;  /* 0xffffff9c00a47947 */ /* 0x000fea000383ffff */
.L_x_29:
[----:B-1----:R-:W-:-:S07]  /*7a90*/  MOV R2, UR17 ;  /* 0x0000001100027c02 */ /* 0x002fce0008000f00 */
.L_x_121:
[----:B-1----:R1:W2:Y:S02]  /*7aa0*/  SYNCS.PHASECHK.TRANS64.TRYWAIT P0, [R2+URZ+0x88], R5 ;  /* 0x00008805020075a7 */ /* 0x0022a400080011ff */
[----:B--2---:R-:W-:Y:S05]  /*7ab0*/  @!P0 NANOSLEEP.SYNCS 0x989680 ;  /* 0x009896800000895d */ /* 0x004fea0003900000 */
[----:B------:R-:W2:Y:S02]  /*7ac0*/  @!P0 SYNCS.PHASECHK.TRANS64 P0, [R2+URZ+0x88], R5 ;  /* 0x00008805020085a7 */ /* 0x000ea400080010ff */
[----:B--2---:R-:W-:Y:S05]  /*7ad0*/  @!P0 BRA `(.L_x_121) ;  /* 0xfffffffc00f08947 */ /* 0x004fea000383ffff */
[----:B------:R-:W-:Y:S05]  /*7ae0*/  BRA `(.L_x_28) ;  /* 0xffffffa0004c7947 */ /* 0x000fea000383ffff */
.L_x_33:
[----:B-1----:R1:W2:Y:S02]  /*7af0*/  SYNCS.PHASECHK.TRANS64.TRYWAIT P0, [R2+URZ+0x140], R3 ;  /* 0x00014003020075a7 */ /* 0x0022a400080011ff */
[----:B--2---:R-:W-:Y:S05]  /*7b00*/  @!P0 NANOSLEEP.SYNCS 0x989680 ;  /* 0x009896800000895d */ /* 0x004fea0003900000 */
[----:B------:R-:W2:Y:S02]  /*7b10*/  @!P0 SYNCS.PHASECHK.TRANS64 P0, [R2+URZ+0x140], R3 ;  /* 0x00014003020085a7 */ /* 0x000ea400080010ff */
[----:B--2---:R-:W-:Y:S05]  /*7b20*/  @!P0 BRA `(.L_x_33) ;  /* 0xfffffffc00f08947 */ /* 0x004fea000383ffff */
[----:B------:R-:W-:Y:S05]  /*7b30*/  BRA `(.L_x_122) ;  /* 0xffffffa000dc7947 */ /* 0x000fea000383ffff */
.L_x_37:
[----:B----4-:R-:W-:-:S07]  /*7b40*/  MOV R0, UR5 ;  /* 0x0000000500007c02 */ /* 0x010fce0008000f00 */
.L_x_123:
[----:B-1----:R1:W2:Y:S02]  /*7b50*/  SYNCS.PHASECHK.TRANS64.TRYWAIT P0, [R0+URZ], R3 ;  /* 0x00000003000075a7 */ /* 0x0022a400080011ff */
[----:B--2---:R-:W-:Y:S05]  /*7b60*/  @!P0 NANOSLEEP.SYNCS 0x989680 ;  /* 0x009896800000895d */ /* 0x004fea0003900000 */
[----:B------:R-:W2:Y:S02]  /*7b70*/  @!P0 SYNCS.PHASECHK.TRANS64 P0, [R0+URZ], R3 ;  /* 0x00000003000085a7 */ /* 0x000ea400080010ff */
[----:B--2---:R-:W-:Y:S05]  /*7b80*/  @!P0 BRA `(.L_x_123) ;  /* 0xfffffffc00f08947 */ /* 0x004fea000383ffff */
[----:B------:R-:W-:Y:S05]  /*7b90*/  BRA `(.L_x_124) ;  /* 0xffffffa8004c7947 */ /* 0x000fea000383ffff */
.L_x_38:
[----:B----4-:R-:W-:-:S07]  /*7ba0*/  MOV R0, UR5 ;  /* 0x0000000500007c02 */ /* 0x010fce0008000f00 */
.L_x_125:
[----:B-1----:R1:W2:Y:S02]  /*7bb0*/  SYNCS.PHASECHK.TRANS64.TRYWAIT P0, [R0+URZ], R3 ;  /* 0x00000003000075a7 */ /* 0x0022a400080011ff */
[----:B--2---:R-:W-:Y:S05]  /*7bc0*/  @!P0 NANOSLEEP.SYNCS 0x989680 ;  /* 0x009896800000895d */ /* 0x004fea0003900000 */
[----:B------:R-:W2:Y:S02]  /*7bd0*/  @!P0 SYNCS.PHASECHK.TRANS64 P0, [R0+URZ], R3 ;  /* 0x00000003000085a7 */ /* 0x000ea400080010ff */
[----:B--2---:R-:W-:Y:S05]  /*7be0*/  @!P0 BRA `(.L_x_125) ;  /* 0xfffffffc00f08947 */ /* 0x004fea000383ffff */
[----:B------:R-:W-:Y:S05]  /*7bf0*/  BRA `(.L_x_126) ;  /* 0xffffffa800587947 */ /* 0x000fea000383ffff */
.L_x_39:
[----:B----4-:R-:W-:-:S07]  /*7c00*/  MOV R0, UR5 ;  /* 0x0000000500007c02 */ /* 0x010fce0008000f00 */
.L_x_127:
[----:B-1----:R1:W2:Y:S02]  /*7c10*/  SYNCS.PHASECHK.TRANS64.TRYWAIT P0, [R0+URZ], R3 ;  /* 0x00000003000075a7 */ /* 0x0022a400080011ff */
[----:B--2---:R-:W-:Y:S05]  /*7c20*/  @!P0 NANOSLEEP.SYNCS 0x989680 ;  /* 0x009896800000895d */ /* 0x004fea0003900000 */
[----:B------:R-:W2:Y:S02]  /*7c30*/  @!P0 SYNCS.PHASECHK.TRANS64 P0, [R0+URZ], R3 ;  /* 0x00000003000085a7 */ /* 0x000ea400080010ff */
[----:B--2---:R-:W-:Y:S05]  /*7c40*/  @!P0 BRA `(.L_x_127) ;  /* 0xfffffffc00f08947 */ /* 0x004fea000383ffff */
[----:B------:R-:W-:Y:S05]  /*7c50*/  BRA `(.L_x_128) ;  /* 0xffffffa800647947 */ /* 0x000fea000383ffff */
.L_x_40:
[----:B----4-:R-:W-:-:S07]  /*7c60*/  MOV R0, UR5 ;  /* 0x0000000500007c02 */ /* 0x010fce0008000f00 */
.L_x_129:
[----:B-1----:R1:W2:Y:S02]  /*7c70*/  SYNCS.PHASECHK.TRANS64.TRYWAIT P0, [R0+URZ], R3 ;  /* 0x00000003000075a7 */ /* 0x0022a400080011ff */
[----:B--2---:R-:W-:Y:S05]  /*7c80*/  @!P0 NANOSLEEP.SYNCS 0x989680 ;  /* 0x009896800000895d */ /* 0x004fea0003900000 */
[----:B------:R-:W2:Y:S02]  /*7c90*/  @!P0 SYNCS.PHASECHK.TRANS64 P0, [R0+URZ], R3 ;  /* 0x00000003000085a7 */ /* 0x000ea400080010ff */
[----:B--2---:R-:W-:Y:S05]  /*7ca0*/  @!P0 BRA `(.L_x_129) ;  /* 0xfffffffc00f08947 */ /* 0x004fea000383ffff */
[----:B------:R-:W-:Y:S05]  /*7cb0*/  BRA `(.L_x_130) ;  /* 0xffffffa800707947 */ /* 0x000fea000383ffff */
.L_x_41:
[----:B----4-:R-:W-:-:S07]  /*7cc0*/  MOV R0, UR5 ;  /* 0x0000000500007c02 */ /* 0x010fce0008000f00 */
.L_x_131:
[----:B-1----:R1:W2:Y:S02]  /*7cd0*/  SYNCS.PHASECHK.TRANS64.TRYWAIT P0, [R0+URZ], R3 ;  /* 0x00000003000075a7 */ /* 0x0022a400080011ff */
[----:B--2---:R-:W-:Y:S05]  /*7ce0*/  @!P0 NANOSLEEP.SYNCS 0x989680 ;  /* 0x009896800000895d */ /* 0x004fea0003900000 */
[----:B------:R-:W2:Y:S02]  /*7cf0*/  @!P0 SYNCS.PHASECHK.TRANS64 P0, [R0+URZ], R3 ;  /* 0x00000003000085a7 */ /* 0x000ea400080010ff */
[----:B--2---:R-:W-:Y:S05]  /*7d00*/  @!P0 BRA `(.L_x_131) ;  /* 0xfffffffc00f08947 */ /* 0x004fea000383ffff */
[----:B------:R-:W-:Y:S05]  /*7d10*/  BRA `(.L_x_132) ;  /* 0xffffffa8007c7947 */ /* 0x000fea000383ffff */
.L_x_42:
[----:B----4-:R-:W-:-:S07]  /*7d20*/  MOV R0, UR5 ;  /* 0x0000000500007c02 */ /* 0x010fce0008000f00 */
.L_x_133:
[----:B-1----:R1:W2:Y:S02]  /*7d30*/  SYNCS.PHASECHK.TRANS64.TRYWAIT P0, [R0+URZ], R3 ;  /* 0x00000003000075a7 */ /* 0x0022a400080011ff */
[----:B--2---:R-:W-:Y:S05]  /*7d40*/  @!P0 NANOSLEEP.SYNCS 0x989680 ;  /* 0x009896800000895d */ /* 0x004fea0003900000 */
[----:B------:R-:W2:Y:S02]  /*7d50*/  @!P0 SYNCS.PHASECHK.TRANS64 P0, [R0+URZ], R3 ;  /* 0x00000003000085a7 */ /* 0x000ea400080010ff */
[----:B--2---:R-:W-:Y:S05]  /*7d60*/  @!P0 BRA `(.L_x_133) ;  /* 0xfffffffc00f08947 */ /* 0x004fea000383ffff */
[----:B------:R-:W-:Y:S05]  /*7d70*/  BRA `(.L_x_134) ;  /* 0xffffffa800887947 */ /* 0x000fea000383ffff */
.L_x_43:
[----:B----4-:R-:W-:-:S07]  /*7d80*/  MOV R0, UR5 ;  /* 0x0000000500007c02 */ /* 0x010fce0008000f00 */
.L_x_135:
[----:B-1----:R1:W2:Y:S02]  /*7d90*/  SYNCS.PHASECHK.TRANS64.TRYWAIT P0, [R0+URZ], R3 ;  /* 0x00000003000075a7 */ /* 0x0022a400080011ff */
[----:B--2---:R-:W-:Y:S05]  /*7da0*/  @!P0 NANOSLEEP.SYNCS 0x989680 ;  /* 0x009896800000895d */ /* 0x004fea0003900000 */
[----:B------:R-:W2:Y:S02]  /*7db0*/  @!P0 SYNCS.PHASECHK.TRANS64 P0, [R0+URZ], R3 ;  /* 0x00000003000085a7 */ /* 0x000ea400080010ff */
[----:B--2---:R-:W-:Y:S05]  /*7dc0*/  @!P0 BRA `(.L_x_135) ;  /* 0xfffffffc00f08947 */ /* 0x004fea000383ffff */
[----:B------:R-:W-:Y:S05]  /*7dd0*/  BRA `(.L_x_136) ;  /* 0xffffffa800947947 */ /* 0x000fea000383ffff */
.L_x_44:
[----:B----4-:R-:W-:-:S07]  /*7de0*/  MOV R0, UR5 ;  /* 0x0000000500007c02 */ /* 0x010fce0008000f00 */
.L_x_137:
[----:B-1----:R1:W2:Y:S02]  /*7df0*/  SYNCS.PHASECHK.TRANS64.TRYWAIT P0, [R0+URZ], R3 ;  /* 0x00000003000075a7 */ /* 0x0022a400080011ff */
[----:B--2---:R-:W-:Y:S05]  /*7e00*/  @!P0 NANOSLEEP.SYNCS 0x989680 ;  /* 0x009896800000895d */ /* 0x004fea0003900000 */
[----:B------:R-:W2:Y:S02]  /*7e10*/  @!P0 SYNCS.PHASECHK.TRANS64 P0, [R0+URZ], R3 ;  /* 0x00000003000085a7 */ /* 0x000ea400080010ff */
[----:B--2---:R-:W-:Y:S05]  /*7e20*/  @!P0 BRA `(.L_x_137) ;  /* 0xfffffffc00f08947 */ /* 0x004fea000383ffff */
[----:B------:R-:W-:Y:S05]  /*7e30*/  BRA `(.L_x_138) ;  /* 0xffffffa800a07947 */ /* 0x000fea000383ffff */
.L_x_45:
[----:B----4-:R-:W-:-:S07]  /*7e40*/  MOV R0, UR5 ;  /* 0x0000000500007c02 */ /* 0x010fce0008000f00 */
.L_x_139:
[----:B-1----:R1:W2:Y:S02]  /*7e50*/  SYNCS.PHASECHK.TRANS64.TRYWAIT P0, [R0+URZ], R3 ;  /* 0x00000003000075a7 */ /* 0x0022a400080011ff */
[----:B--2---:R-:W-:Y:S05]  /*7e60*/  @!P0 NANOSLEEP.SYNCS 0x989680 ;  /* 0x009896800000895d */ /* 0x004fea0003900000 */
[----:B------:R-:W2:Y:S02]  /*7e70*/  @!P0 SYNCS.PHASECHK.TRANS64 P0, [R0+URZ], R3 ;  /* 0x00000003000085a7 */ /* 0x000ea400080010ff */
[----:B--2---:R-:W-:Y:S05]  /*7e80*/  @!P0 BRA `(.L_x_139) ;  /* 0xfffffffc00f08947 */ /* 0x004fea000383ffff */
[----:B------:R-:W-:Y:S05]  /*7e90*/  BRA `(.L_x_140) ;  /* 0xffffffa800ac7947 */ /* 0x000fea000383ffff */
.L_x_46:
[----:B----4-:R-:W-:-:S07]  /*7ea0*/  MOV R0, UR5 ;  /* 0x0000000500007c02 */ /* 0x010fce0008000f00 */
.L_x_141:
[----:B-1----:R1:W2:Y:S02]  /*7eb0*/  SYNCS.PHASECHK.TRANS64.TRYWAIT P0, [R0+URZ], R3 ;  /* 0x00000003000075a7 */ /* 0x0022a400080011ff */
[----:B--2---:R-:W-:Y:S05]  /*7ec0*/  @!P0 NANOSLEEP.SYNCS 0x989680 ;  /* 0x009896800000895d */ /* 0x004fea0003900000 */
[----:B------:R-:W2:Y:S02]  /*7ed0*/  @!P0 SYNCS.PHASECHK.TRANS64 P0, [R0+URZ], R3 ;  /* 0x00000003000085a7 */ /* 0x000ea400080010ff */
[----:B--2---:R-:W-:Y:S05]  /*7ee0*/  @!P0 BRA `(.L_x_141) ;  /* 0xfffffffc00f08947 */ /* 0x004fea000383ffff */
[----:B------:R-:W-:Y:S05]  /*7ef0*/  BRA `(.L_x_142) ;  /* 0xffffffa800b87947 */ /* 0x000fea000383ffff */
.L_x_47:
[----:B----4-:R-:W-:-:S07]  /*7f00*/  MOV R0, UR5 ;  /* 0x0000000500007c02 */ /* 0x010fce0008000f00 */
.L_x_143:
[----:B-1----:R1:W2:Y:S02]  /*7f10*/  SYNCS.PHASECHK.TRANS64.TRYWAIT P0, [R0+URZ], R3 ;  /* 0x00000003000075a7 */ /* 0x0022a400080011ff */
[----:B--2---:R-:W-:Y:S05]  /*7f20*/  @!P0 NANOSLEEP.SYNCS 0x989680 ;  /* 0x009896800000895d */ /* 0x004fea0003900000 */
[----:B------:R-:W2:Y:S02]  /*7f30*/  @!P0 SYNCS.PHASECHK.TRANS64 P0, [R0+URZ], R3 ;  /* 0x00000003000085a7 */ /* 0x000ea400080010ff */
[----:B--2---:R-:W-:Y:S05]  /*7f40*/  @!P0 BRA `(.L_x_143) ;  /* 0xfffffffc00f08947 */ /* 0x004fea000383ffff */
[----:B------:R-:W-:Y:S05]  /*7f50*/  BRA `(.L_x_144) ;  /* 0xffffffa800c47947 */ /* 0x000fea000383ffff */
.L_x_48:
[----:B----4-:R-:W-:-:S07]  /*7f60*/  MOV R0, UR5 ;  /* 0x0000000500007c02 */ /* 0x010fce0008000f00 */
.L_x_145:
[----:B-1----:R1:W2:Y:S02]  /*7f70*/  SYNCS.PHASECHK.TRANS64.TRYWAIT P0, [R0+URZ], R3 ;  /* 0x00000003000075a7 */ /* 0x0022a400080011ff */
[----:B--2---:R-:W-:Y:S05]  /*7f80*/  @!P0 NANOSLEEP.SYNCS 0x989680 ;  /* 0x009896800000895d */ /* 0x004fea0003900000 */
[----:B------:R-:W2:Y:S02]  /*7f90*/  @!P0 SYNCS.PHASECHK.TRANS64 P0, [R0+URZ], R3 ;  /* 0x00000003000085a7 */ /* 0x000ea400080010ff */
[----:B--2---:R-:W-:Y:S05]  /*7fa0*/  @!P0 BRA `(.L_x_145) ;  /* 0xfffffffc00f08947 */ /* 0x004fea000383ffff */
[----:B------:R-:W-:Y:S05]  /*7fb0*/  BRA `(.L_x_146) ;  /* 0xffffffa800d07947 */ /* 0x000fea000383ffff */
.L_x_49:
[----:B----4-:R-:W-:-:S07]  /*7fc0*/  MOV R0, UR5 ;  /* 0x0000000500007c02 */ /* 0x010fce0008000f00 */
.L_x_147:
[----:B-1----:R1:W2:Y:S02]  /*7fd0*/  SYNCS.PHASECHK.TRANS64.TRYWAIT P0, [R0+URZ], R3 ;  /* 0x00000003000075a7 */ /* 0x0022a400080011ff */
[----:B--2---:R-:W-:Y:S05]  /*7fe0*/  @!P0 NANOSLEEP.SYNCS 0x989680 ;  /* 0x009896800000895d */ /* 0x004fea0003900000 */
[----:B------:R-:W2:Y:S02]  /*7ff0*/  @!P0 SYNCS.PHASECHK.TRANS64 P0, [R0+URZ], R3 ;  /* 0x00000003000085a7 */ /* 0x000ea400080010ff */
[----:B--2---:R-:W-:Y:S05]  /*8000*/  @!P0 BRA `(.L_x_147) ;  /* 0xfffffffc00f08947 */ /* 0x004fea000383ffff */
[----:B------:R-:W-:Y:S05]  /*8010*/  BRA `(.L_x_148) ;  /* 0xffffffa800dc7947 */ /* 0x000fea000383ffff */
.L_x_50:
[----:B----4-:R-:W-:-:S07]  /*8020*/  MOV R0, UR5 ;  /* 0x0000000500007c02 */ /* 0x010fce0008000f00 */
.L_x_149:
[----:B-1----:R1:W2:Y:S02]  /*8030*/  SYNCS.PHASECHK.TRANS64.TRYWAIT P0, [R0+URZ], R3 ;  /* 0x00000003000075a7 */ /* 0x0022a400080011ff */
[----:B--2---:R-:W-:Y:S05]  /*8040*/  @!P0 NANOSLEEP.SYNCS 0x989680 ;  /* 0x009896800000895d */ /* 0x004fea0003900000 */
[----:B------:R-:W2:Y:S02]  /*8050*/  @!P0 SYNCS.PHASECHK.TRANS64 P0, [R0+URZ], R3 ;  /* 0x00000003000085a7 */ /* 0x000ea400080010ff */
[----:B--2---:R-:W-:Y:S05]  /*8060*/  @!P0 BRA `(.L_x_149) ;  /* 0xfffffffc00f08947 */ /* 0x004fea000383ffff */
[----:B------:R-:W-:Y:S05]  /*8070*/  BRA `(.L_x_150) ;  /* 0xffffffa800e87947 */ /* 0x000fea000383ffff */
.L_x_51:
[----:B----4-:R-:W-:-:S07]  /*8080*/  MOV R0, UR5 ;  /* 0x0000000500007c02 */ /* 0x010fce0008000f00 */
.L_x_151:
[----:B-1----:R1:W2:Y:S02]  /*8090*/  SYNCS.PHASECHK.TRANS64.TRYWAIT P0, [R0+URZ], R3 ;  /* 0x00000003000075a7 */ /* 0x0022a400080011ff */
[----:B--2---:R-:W-:Y:S05]  /*80a0*/  @!P0 NANOSLEEP.SYNCS 0x989680 ;  /* 0x009896800000895d */ /* 0x004fea0003900000 */
[----:B------:R-:W2:Y:S02]  /*80b0*/  @!P0 SYNCS.PHASECHK.TRANS64 P0, [R0+URZ], R3 ;  /* 0x00000003000085a7 */ /* 0x000ea400080010ff */
[----:B--2---:R-:W-:Y:S05]  /*80c0*/  @!P0 BRA `(.L_x_151) ;  /* 0xfffffffc00f08947 */ /* 0x004fea000383ffff */
[----:B------:R-:W-:Y:S05]  /*80d0*/  BRA `(.L_x_152) ;  /* 0xffffffa800f47947 */ /* 0x000fea000383ffff */
.L_x_52:
[----:B----4-:R-:W-:-:S07]  /*80e0*/  MOV R0, UR5 ;  /* 0x0000000500007c02 */ /* 0x010fce0008000f00 */
.L_x_153:
[----:B-1----:R1:W2:Y:S02]  /*80f0*/  SYNCS.PHASECHK.TRANS64.TRYWAIT P0, [R0+URZ], R3 ;  /* 0x00000003000075a7 */ /* 0x0022a400080011ff */
[----:B--2---:R-:W-:Y:S05]  /*8100*/  @!P0 NANOSLEEP.SYNCS 0x989680 ;  /* 0x009896800000895d */ /* 0x004fea0003900000 */
[----:B------:R-:W2:Y:S02]  /*8110*/  @!P0 SYNCS.PHASECHK.TRANS64 P0, [R0+URZ], R3 ;  /* 0x00000003000085a7 */ /* 0x000ea400080010ff */
[----:B--2---:R-:W-:Y:S05]  /*8120*/  @!P0 BRA `(.L_x_153) ;  /* 0xfffffffc00f08947 */ /* 0x004fea000383ffff */
[----:B------:R-:W-:Y:S05]  /*8130*/  BRA `(.L_x_154) ;  /* 0xffffffac00007947 */ /* 0x000fea000383ffff */
.L_x_55:
[----:B-1----:R1:W2:Y:S02]  /*8140*/  SYNCS.PHASECHK.TRANS64.TRYWAIT P0, [R0+URZ+0x1a0], R5 ;  /* 0x0001a005000075a7 */ /* 0x0022a400080011ff */
[----:B--2---:R-:W-:Y:S05]  /*8150*/  @!P0 NANOSLEEP.SYNCS 0x989680 ;  /* 0x009896800000895d */ /* 0x004fea0003900000 */
[----:B------:R-:W2:Y:S02]  /*8160*/  @!P0 SYNCS.PHASECHK.TRANS64 P0, [R0+URZ+0x1a0], R5 ;  /* 0x0001a005000085a7 */ /* 0x000ea400080010ff */
[----:B--2---:R-:W-:Y:S05]  /*8170*/  @!P0 BRA `(.L_x_55) ;  /* 0xfffffffc00f08947 */ /* 0x004fea000383ffff */
[----:B------:R-:W-:Y:S05]  /*8180*/  BRA `(.L_x_155) ;  /* 0xffffffac005c7947 */ /* 0x000fea000383ffff */
.L_x_56:
[----:B------:R-:W-:-:S07]  /*8190*/  MOV R0, UR5 ;  /* 0x0000000500007c02 */ /* 0x000fce0008000f00 */
.L_x_156:
[----:B-1----:R1:W2:Y:S02]  /*81a0*/  SYNCS.PHASECHK.TRANS64.TRYWAIT P0, [R0+URZ+0x150], R5 ;  /* 0x00015005000075a7 */ /* 0x0022a400080011ff */
[----:B--2---:R-:W-:Y:S05]  /*81b0*/  @!P0 NANOSLEEP.SYNCS 0x989680 ;  /* 0x009896800000895d */ /* 0x004fea0003900000 */
[----:B------:R-:W2:Y:S02]  /*81c0*/  @!P0 SYNCS.PHASECHK.TRANS64 P0, [R0+URZ+0x150], R5 ;  /* 0x00015005000085a7 */ /* 0x000ea400080010ff */
[----:B--2---:R-:W-:Y:S05]  /*81d0*/  @!P0 BRA `(.L_x_156) ;  /* 0xfffffffc00f08947 */ /* 0x004fea000383ffff */
[----:B------:R-:W-:Y:S05]  /*81e0*/  BRA `(.L_x_157) ;  /* 0xffffffac006c7947 */ /* 0x000fea000383ffff */
.L_x_57:
[----:B-1----:R1:W2:Y:S02]  /*81f0*/  SYNCS.PHASECHK.TRANS64.TRYWAIT P1, [R0+URZ+0x140], R5 ;  /* 0x00014005000075a7 */ /* 0x0022a400080211ff */
[----:B--2---:R-:W-:Y:S05]  /*8200*/  @!P1 NANOSLEEP.SYNCS 0x989680 ;  /* 0x009896800000995d */ /* 0x004fea0003900000 */
[----:B------:R-:W2:Y:S02]  /*8210*/  @!P1 SYNCS.PHASECHK.TRANS64 P1, [R0+URZ+0x140], R5 ;  /* 0x00014005000095a7 */ /* 0x000ea400080210ff */
[----:B--2---:R-:W-:Y:S05]  /*8220*/  @!P1 BRA `(.L_x_57) ;  /* 0xfffffffc00f09947 */ /* 0x004fea000383ffff */
[----:B------:R-:W-:Y:S05]  /*8230*/  BRA `(.L_x_158) ;  /* 0xffffffac009c7947 */ /* 0x000fea000383ffff */
.L_x_60:
[----:B------:R-:W-:-:S07]  /*8240*/  MOV R0, UR5 ;  /* 0x0000000500007c02 */ /* 0x000fce0008000f00 */
.L_x_159:
[----:B-1----:R1:W2:Y:S02]  /*8250*/  SYNCS.PHASECHK.TRANS64.TRYWAIT P0, [R0+URZ+0x150], R3 ;  /* 0x00015003000075a7 */ /* 0x0022a400080011ff */
[----:B--2---:R-:W-:Y:S05]  /*8260*/  @!P0 NANOSLEEP.SYNCS 0x989680 ;  /* 0x009896800000895d */ /* 0x004fea0003900000 */
[----:B------:R-:W2:Y:S02]  /*8270*/  @!P0 SYNCS.PHASECHK.TRANS64 P0, [R0+URZ+0x150], R3 ;  /* 0x00015003000085a7 */ /* 0x000ea400080010ff */
[----:B--2---:R-:W-:Y:S05]  /*8280*/  @!P0 BRA `(.L_x_159) ;  /* 0xfffffffc00f08947 */ /* 0x004fea000383ffff */
[----:B------:R-:W-:Y:S05]  /*8290*/  BRA `(.L_x_59) ;  /* 0xffffffac00f07947 */ /* 0x000fea000383ffff */
.L_x_67:
[----:B-1----:R1:W2:Y:S02]  /*82a0*/  SYNCS.PHASECHK.TRANS64.TRYWAIT P1, [R0+URZ+0x140], R5 ;  /* 0x00014005000075a7 */ /* 0x0022a400080211ff */
[----:B--2---:R-:W-:Y:S05]  /*82b0*/  @!P1 NANOSLEEP.SYNCS 0x989680 ;  /* 0x009896800000995d */ /* 0x004fea0003900000 */
[----:B------:R-:W2:Y:S02]  /*82c0*/  @!P1 SYNCS.PHASECHK.TRANS64 P1, [R0+URZ+0x140], R5 ;  /* 0x00014005000095a7 */ /* 0x000ea400080210ff */
[----:B--2---:R-:W-:Y:S05]  /*82d0*/  @!P1 BRA `(.L_x_67) ;  /* 0xfffffffc00f09947 */ /* 0x004fea000383ffff */
[----:B------:R-:W-:Y:S05]  /*82e0*/  BRA `(.L_x_160) ;  /* 0xffffffb400507947 */ /* 0x000fea000383ffff */
.L_x_68:
[----:B------:R-:W-:-:S07]  /*82f0*/  MOV R3, UR8 ;  /* 0x0000000800037c02 */ /* 0x000fce0008000f00 */
.L_x_161:
[----:B-1----:R1:W2:Y:S02]  /*8300*/  SYNCS.PHASECHK.TRANS64.TRYWAIT P0, [R3+URZ+0x180], R0 ;  /* 0x00018000030075a7 */ /* 0x0022a400080011ff */
[----:B--2---:R-:W-:Y:S05]  /*8310*/  @!P0 NANOSLEEP.SYNCS 0x989680 ;  /* 0x009896800000895d */ /* 0x004fea0003900000 */
[----:B------:R-:W2:Y:S02]  /*8320*/  @!P0 SYNCS.PHASECHK.TRANS64 P0, [R3+URZ+0x180], R0 ;  /* 0x00018000030085a7 */ /* 0x000ea400080010ff */
[----:B--2---:R-:W-:Y:S05]  /*8330*/  @!P0 BRA `(.L_x_161) ;  /* 0xfffffffc00f08947 */ /* 0x004fea000383ffff */
[----:B------:R-:W-:Y:S05]  /*8340*/  BRA `(.L_x_162) ;  /* 0xffffffb400a07947 */ /* 0x000fea000383ffff */
.L_x_71:
[----:B------:R-:W-:Y:S07]  /*8350*/  MOV R0, UR7 ;  /* 0x0000000700007c02 */ /* 0x000fee0008000f00 */
.L_x_163:
[----:B-1----:R1:W2:Y:S02]  /*8360*/  SYNCS.PHASECHK.TRANS64.TRYWAIT P0, [R0+URZ], R3 ;  /* 0x00000003000075a7 */ /* 0x0022a400080011ff */
[----:B--2---:R-:W-:Y:S05]  /*8370*/  @!P0 NANOSLEEP.SYNCS 0x989680 ;  /* 0x009896800000895d */ /* 0x004fea0003900000 */
[----:B------:R-:W2:Y:S02]  /*8380*/  @!P0 SYNCS.PHASECHK.TRANS64 P0, [R0+URZ], R3 ;  /* 0x00000003000085a7 */ /* 0x000ea400080010ff */
[----:B--2---:R-:W-:Y:S05]  /*8390*/  @!P0 BRA `(.L_x_163) ;  /* 0xfffffffc00f08947 */ /* 0x004fea000383ffff */
[----:B------:R-:W-:Y:S05]  /*83a0*/  BRA `(.L_x_70) ;  /* 0xffffffb400bc7947 */ /* 0x000fea000383ffff */
.L_x_74:
[----:B------:R-:W-:-:S07]  /*83b0*/  MOV R0, UR5 ;  /* 0x0000000500007c02 */ /* 0x000fce0008000f00 */
.L_x_164:
[----:B--2---:R2:W3:Y:S02]  /*83c0*/  SYNCS.PHASECHK.TRANS64.TRYWAIT P0, [R0+URZ], R3 ;  /* 0x00000003000075a7 */ /* 0x0044e400080011ff */
[----:B---3--:R-:W-:Y:S05]  /*83d0*/  @!P0 NANOSLEEP.SYNCS 0x989680 ;  /* 0x009896800000895d */ /* 0x008fea0003900000 */
[----:B------:R-:W3:Y:S02]  /*83e0*/  @!P0 SYNCS.PHASECHK.TRANS64 P0, [R0+URZ], R3 ;  /* 0x00000003000085a7 */ /* 0x000ee400080010ff */
[----:B---3--:R-:W-:Y:S05]  /*83f0*/  @!P0 BRA `(.L_x_164) ;  /* 0xfffffffc00f08947 */ /* 0x008fea000383ffff */
[----:B------:R-:W-:Y:S05]  /*8400*/  BRA `(.L_x_165) ;  /* 0xffffffb800707947 */ /* 0x000fea000383ffff */
.L_x_75:
[----:B------:R-:W-:-:S07]  /*8410*/  MOV R0, UR5 ;  /* 0x0000000500007c02 */ /* 0x000fce0008000f00 */
.L_x_166:
[----:B-1----:R1:W2:Y:S02]  /*8420*/  SYNCS.PHASECHK.TRANS64.TRYWAIT P0, [R0+URZ], R3 ;  /* 0x00000003000075a7 */ /* 0x0022a400080011ff */
[----:B--2---:R-:W-:Y:S05]  /*8430*/  @!P0 NANOSLEEP.SYNCS 0x989680 ;  /* 0x009896800000895d */ /* 0x004fea0003900000 */
[----:B------:R-:W2:Y:S02]  /*8440*/  @!P0 SYNCS.PHASECHK.TRANS64 P0, [R0+URZ], R3 ;  /* 0x00000003000085a7 */ /* 0x000ea400080010ff */
[----:B--2---:R-:W-:Y:S05]  /*8450*/  @!P0 BRA `(.L_x_166) ;  /* 0xfffffffc00f08947 */ /* 0x004fea000383ffff */
[----:B------:R-:W-:Y:S05]  /*8460*/  BRA `(.L_x_167) ;  /* 0xffffffb8007c7947 */ /* 0x000fea000383ffff */
.L_x_76:
[----:B------:R-:W-:-:S07]  /*8470*/  MOV R0, UR5 ;  /* 0x0000000500007c02 */ /* 0x000fce0008000f00 */
.L_x_168:
[----:B-1----:R1:W2:Y:S02]  /*8480*/  SYNCS.PHASECHK.TRANS64.TRYWAIT P0, [R0+URZ], R3 ;  /* 0x00000003000075a7 */ /* 0x0022a400080011ff */
[----:B--2---:R-:W-:Y:S05]  /*8490*/  @!P0 NANOSLEEP.SYNCS 0x989680 ;  /* 0x009896800000895d */ /* 0x004fea0003900000 */
[----:B------:R-:W2:Y:S02]  /*84a0*/  @!P0 SYNCS.PHASECHK.TRANS64 P0, [R0+URZ], R3 ;  /* 0x00000003000085a7 */ /* 0x000ea400080010ff */
[----:B--2---:R-:W-:Y:S05]  /*84b0*/  @!P0 BRA `(.L_x_168) ;  /* 0xfffffffc00f08947 */ /* 0x004fea000383ffff */
[----:B------:R-:W-:Y:S05]  /*84c0*/  BRA `(.L_x_169) ;  /* 0xffffffb800887947 */ /* 0x000fea000383ffff */
.L_x_77:
[----:B------:R-:W-:-:S07]  /*84d0*/  MOV R0, UR7 ;  /* 0x0000000700007c02 */ /* 0x000fce0008000f00 */
.L_x_170:
[----:B-1----:R1:W2:Y:S02]  /*84e0*/  SYNCS.PHASECHK.TRANS64.TRYWAIT P0, [R0+URZ], R3 ;  /* 0x00000003000075a7 */ /* 0x0022a400080011ff */
[----:B--2---:R-:W-:Y:S05]  /*84f0*/  @!P0 NANOSLEEP.SYNCS 0x989680 ;  /* 0x009896800000895d */ /* 0x004fea0003900000 */
[----:B------:R-:W2:Y:S02]  /*8500*/  @!P0 SYNCS.PHASECHK.TRANS64 P0, [R0+URZ], R3 ;  /* 0x00000003000085a7 */ /* 0x000ea400080010ff */
[----:B--2---:R-:W-:Y:S05]  /*8510*/  @!P0 BRA `(.L_x_170) ;  /* 0xfffffffc00f08947 */ /* 0x004fea000383ffff */
[----:B------:R-:W-:Y:S05]  /*8520*/  BRA `(.L_x_171) ;  /* 0xffffffb800947947 */ /* 0x000fea000383ffff */
.L_x_82:
[----:B--2---:R2:W3:Y:S02]  /*8530*/  SYNCS.PHASECHK.TRANS64.TRYWAIT P0, [R0+URZ+0x140], R3 ;  /* 0x00014003000075a7 */ /* 0x0044e400080011ff */
[----:B---3--:R-:W-:Y:S05]  /*8540*/  @!P0 NANOSLEEP.SYNCS 0x989680 ;  /* 0x009896800000895d */ /* 0x008fea0003900000 */
[----:B------:R-:W3:Y:S02]  /*8550*/  @!P0 SYNCS.PHASECHK.TRANS64 P0, [R0+URZ+0x140], R3 ;  /* 0x00014003000085a7 */ /* 0x000ee400080010ff */
[----:B---3--:R-:W-:Y:S05]  /*8560*/  @!P0 BRA `(.L_x_82) ;  /* 0xfffffffc00f08947 */ /* 0x008fea000383ffff */
[----:B------:R-:W-:Y:S05]  /*8570*/  BRA `(.L_x_172) ;  /* 0xffffffbc00987947 */ /* 0x000fea000383ffff */
.L_x_85:
[----:B------:R-:W-:Y:S07]  /*8580*/  MOV R0, UR7 ;  /* 0x0000000700007c02 */ /* 0x000fee0008000f00 */
.L_x_173:
[----:B--2---:R2:W3:Y:S02]  /*8590*/  SYNCS.PHASECHK.TRANS64.TRYWAIT P0, [R0+URZ+0x138], R3 ;  /* 0x00013803000075a7 */ /* 0x0044e400080011ff */
[----:B---3--:R-:W-:Y:S05]  /*85a0*/  @!P0 NANOSLEEP.SYNCS 0x989680 ;  /* 0x009896800000895d */ /* 0x008fea0003900000 */
[----:B------:R-:W3:Y:S02]  /*85b0*/  @!P0 SYNCS.PHASECHK.TRANS64 P0, [R0+URZ+0x138], R3 ;  /* 0x00013803000085a7 */ /* 0x000ee400080010ff */
[----:B---3--:R-:W-:Y:S05]  /*85c0*/  @!P0 BRA `(.L_x_173) ;  /* 0xfffffffc00f08947 */ /* 0x008fea000383ffff */
[----:B------:R-:W-:Y:S05]  /*85d0*/  BRA `(.L_x_84) ;  /* 0xffffffc000787947 */ /* 0x000fea000383ffff */
.L_x_88:
[----:B--2---:R-:W-:Y:S07]  /*85e0*/  MOV R3, UR7 ;  /* 0x0000000700037c02 */ /* 0x004fee0008000f00 */
.L_x_174:
[----:B-1----:R1:W2:Y:S02]  /*85f0*/  SYNCS.PHASECHK.TRANS64.TRYWAIT P0, [R3+URZ+0x120], R12 ;  /* 0x0001200c030075a7 */ /* 0x0022a400080011ff */
[----:B--2---:R-:W-:Y:S05]  /*8600*/  @!P0 NANOSLEEP.SYNCS 0x989680 ;  /* 0x009896800000895d */ /* 0x004fea0003900000 */
[----:B------:R-:W2:Y:S02]  /*8610*/  @!P0 SYNCS.PHASECHK.TRANS64 P0, [R3+URZ+0x120], R12 ;  /* 0x0001200c030085a7 */ /* 0x000ea400080010ff */
[----:B--2---:R-:W-:Y:S05]  /*8620*/  @!P0 BRA `(.L_x_174) ;  /* 0xfffffffc00f08947 */ /* 0x004fea000383ffff */
[----:B------:R-:W-:Y:S05]  /*8630*/  BRA `(.L_x_175) ;  /* 0xffffffc000f07947 */ /* 0x000fea000383ffff */
.L_x_89:
[----:B------:R-:W-:Y:S07]  /*8640*/  MOV R3, UR7 ;  /* 0x0000000700037c02 */ /* 0x000fee0008000f00 */
.L_x_176:
[----:B-1----:R1:W2:Y:S02]  /*8650*/  SYNCS.PHASECHK.TRANS64.TRYWAIT P0, [R3+URZ+0x128], R12 ;  /* 0x0001280c030075a7 */ /* 0x0022a400080011ff */
[----:B--2---:R-:W-:Y:S05]  /*8660*/  @!P0 NANOSLEEP.SYNCS 0x989680 ;  /* 0x009896800000895d */ /* 0x004fea0003900000 */
[----:B------:R-:W2:Y:S02]  /*8670*/  @!P0 SYNCS.PHASECHK.TRANS64 P0, [R3+URZ+0x128], R12 ;  /* 0x0001280c030085a7 */ /* 0x000ea400080010ff */
[----:B--2---:R-:W-:Y:S05]  /*8680*/  @!P0 BRA `(.L_x_176) ;  /* 0xfffffffc00f08947 */ /* 0x004fea000383ffff */
[----:B------:R-:W-:Y:S05]  /*8690*/  BRA `(.L_x_177) ;  /* 0xffffffc400707947 */ /* 0x000fea000383ffff */
.L_x_91:
[----:B------:R-:W-:-:S07]  /*86a0*/  MOV R0, UR7 ;  /* 0x0000000700007c02 */ /* 0x000fce0008000f00 */
.L_x_178:
[----:B-1----:R1:W3:Y:S02]  /*86b0*/  SYNCS.PHASECHK.TRANS64.TRYWAIT P0, [R0+URZ+0x120], R3 ;  /* 0x00012003000075a7 */ /* 0x0022e400080011ff */
[----:B---3--:R-:W-:Y:S05]  /*86c0*/  @!P0 NANOSLEEP.SYNCS 0x989680 ;  /* 0x009896800000895d */ /* 0x008fea0003900000 */
[----:B------:R-:W3:Y:S02]  /*86d0*/  @!P0 SYNCS.PHASECHK.TRANS64 P0, [R0+URZ+0x120], R3 ;  /* 0x00012003000085a7 */ /* 0x000ee400080010ff */
[----:B---3--:R-:W-:Y:S05]  /*86e0*/  @!P0 BRA `(.L_x_178) ;  /* 0xfffffffc00f08947 */ /* 0x008fea000383ffff */
[----:B------:R-:W-:Y:S05]  /*86f0*/  BRA `(.L_x_179) ;  /* 0xffffffc400e07947 */ /* 0x000fea000383ffff */
.L_x_93:
[----:B--2---:R2:W4:Y:S02]  /*8700*/  SYNCS.PHASECHK.TRANS64.TRYWAIT P0, [R0+URZ+0x140], R3 ;  /* 0x00014003000075a7 */ /* 0x00452400080011ff */
[----:B----4-:R-:W-:Y:S05]  /*8710*/  @!P0 NANOSLEEP.SYNCS 0x989680 ;  /* 0x009896800000895d */ /* 0x010fea0003900000 */
[----:B------:R-:W4:Y:S02]  /*8720*/  @!P0 SYNCS.PHASECHK.TRANS64 P0, [R0+URZ+0x140], R3 ;  /* 0x00014003000085a7 */ /* 0x000f2400080010ff */
[----:B----4-:R-:W-:Y:S05]  /*8730*/  @!P0 BRA `(.L_x_93) ;  /* 0xfffffffc00f08947 */ /* 0x010fea000383ffff */
[----:B------:R-:W-:Y:S05]  /*8740*/  BRA `(.L_x_180) ;  /* 0xffffffc800ac7947 */ /* 0x000fea000383ffff */
.L_x_104:
[----:B-1----:R1:W3:Y:S02]  /*8750*/  SYNCS.PHASECHK.TRANS64.TRYWAIT P1, [R0+URZ+0x110], R3 ;  /* 0x00011003000075a7 */ /* 0x0022e400080211ff */
[----:B---3--:R-:W-:Y:S05]  /*8760*/  @!P1 NANOSLEEP.SYNCS 0x989680 ;  /* 0x009896800000995d */ /* 0x008fea0003900000 */
[----:B------:R-:W3:Y:S02]  /*8770*/  @!P1 SYNCS.PHASECHK.TRANS64 P1, [R0+URZ+0x110], R3 ;  /* 0x00011003000095a7 */ /* 0x000ee400080210ff */
[----:B---3--:R-:W-:Y:S05]  /*8780*/  @!P1 BRA `(.L_x_104) ;  /* 0xfffffffc00f09947 */ /* 0x008fea000383ffff */
[----:B------:R-:W-:Y:S05]  /*8790*/  BRA `(.L_x_103) ;  /* 0xffffffd400c47947 */ /* 0x000fea000383ffff */
.L_x_106:
[----:B-1----:R1:W4:Y:S02]  /*87a0*/  SYNCS.PHASECHK.TRANS64.TRYWAIT P0, [R113+URZ+0x160], R2 ;  /* 0x00016002710075a7 */ /* 0x00232400080011ff */
[----:B----4-:R-:W-:Y:S05]  /*87b0*/  @!P0 NANOSLEEP.SYNCS 0x989680 ;  /* 0x009896800000895d */ /* 0x010fea0003900000 */
[----:B------:R-:W4:Y:S02]  /*87c0*/  @!P0 SYNCS.PHASECHK.TRANS64 P0, [R113+URZ+0x160], R2 ;  /* 0x00016002710085a7 */ /* 0x000f2400080010ff */
[----:B----4-:R-:W-:Y:S05]  /*87d0*/  @!P0 BRA `(.L_x_106) ;  /* 0xfffffffc00f08947 */ /* 0x010fea000383ffff */
[----:B------:R-:W-:Y:S05]  /*87e0*/  BRA `(.L_x_105) ;  /* 0xffffffd800187947 */ /* 0x000fea000383ffff */
.L_x_114:
[----:B--2---:R2:W3:Y:S02]  /*87f0*/  SYNCS.PHASECHK.TRANS64.TRYWAIT P0, [R32+URZ+0x110], R3 ;  /* 0x00011003200075a7 */ /* 0x0044e400080011ff */
[----:B---3--:R-:W-:Y:S05]  /*8800*/  @!P0 NANOSLEEP.SYNCS 0x989680 ;  /* 0x009896800000895d */ /* 0x008fea0003900000 */
[----:B------:R-:W3:Y:S02]  /*8810*/  @!P0 SYNCS.PHASECHK.TRANS64 P0, [R32+URZ+0x110], R3 ;  /* 0x00011003200085a7 */ /* 0x000ee400080010ff */
[----:B---3--:R-:W-:Y:S05]  /*8820*/  @!P0 BRA `(.L_x_114) ;  /* 0xfffffffc00f08947 */ /* 0x008fea000383ffff */
[----:B------:R-:W-:Y:S05]  /*8830*/  BRA `(.L_x_113) ;  /* 0xffffffe400087947 */ /* 0x000fea000383ffff */
        .weak           $__internal_0_$__cuda_sm10x_tcgen05_guardrail_trap_col_being_dealloced_not_returned_by_alloc
        .type           $__internal_0_$__cuda_sm10x_tcgen05_guardrail_trap_col_being_dealloced_not_returned_by_alloc,@function
        .size           $__internal_0_$__cuda_sm10x_tcgen05_guardrail_trap_col_being_dealloced_not_returned_by_alloc,($__internal_1_$__cuda_sm10x_tcgen05_guardrail_trap_phase_invalid_during_alloc - $__internal_0_$__cuda_sm10x_tcgen05_guardrail_trap_col_being_dealloced_not_returned_by_alloc)
$__internal_0_$__cuda_sm10x_tcgen05_guardrail_trap_col_being_dealloced_not_returned_by_alloc:
[----:B------:R-:W-:Y:S05]  /*8840*/  BPT.TRAP 0x1 ;  /* 0x000000040000795c */ /* 0x000fea0000300000 */
[----:B------:R-:W-:-:S04]  /*8850*/  HFMA2 R3, -RZ, RZ, 0, 0 ;  /* 0x00000000ff037431 */ /* 0x000fc800000001ff */
[----:B------:R-:W-:Y:S05]  /*8860*/  RET.REL.NODEC R2 `(_ZN7cutlass13device_kernelINS_4gemm6kernel13GemmUniversalIN4cute5tupleIJiiiiEEENS1_10collective13CollectiveMmaINS1_35MainloopSm100TmaUmmaWarpSpecializedILi17ELi2ELi4ENS5_IJNS4_1CILi1EEESB_SB_EEEEENS5_IJNSA_ILi64EEENSA_ILi128EEESE_EEENS_12float_e4m3_tENS5_IJlSB_lEEESH_SI_NS4_8TiledMMAINS4_8MMA_AtomIJNS4_10MMA_TraitsINS4_19SM100_MMA_F8F6F4_SSEJSH_SH_fSE_SF_NS4_17integral_constantINS4_4UMMA5MajorELSP_0EEESQ_NSN_INSO_7ScaleInELSR_0EEESS_EEEEEENS4_6LayoutISC_NS5_IJNSA_ILi0EEESW_SW_EEEEENS5_IJNS4_10UnderscoreESZ_SZ_EEEEENS4_13SM90_TMA_LOADENS4_14ComposedLayoutINS4_7SwizzleILi2ELi4ELi3EEENS4_18smem_ptr_flag_bitsILi8EEENSV_INS5_IJNSA_ILi8EEESE_EEENS5_IJSE_SB_EEEEEEEvNS4_8identityES12_S1C_vS1D_EENS_8epilogue10collective18CollectiveEpilogueINS1F_23Sm100TmaWarpSpecializedILi2ELi2ELi32ELb0ELb0EEEJSG_NS5_IJNSV_ISE_SB_EES1K_EEESH_SI_SH_SI_NS1F_6fusion15FusionCallbacksIS1J_NS1M_17LinearCombinationISH_fSH_fLNS_15FloatRoundStyleE2EEESG_S1L_JEEENS4_5SM1004TMEM4LOAD26SM100_TMEM_LOAD_16dp32b32xES12_S1C_NS4_39AutoVectorizingCopyWithAssumedAlignmentILi128EEENS4_14SM90_TMA_STOREES1C_S1X_S1X_EEEvvEEEEvNT_6ParamsE) ;  /* 0xffffff7402e47950 */ /* 0x000fea0003c3ffff */
        .weak           $__internal_1_$__cuda_sm10x_tcgen05_guardrail_trap_phase_invalid_during_alloc
        .type           $__internal_1_$__cuda_sm10x_tcgen05_guardrail_trap_phase_invalid_during_alloc,@function
        .size           $__internal_1_$__cuda_sm10x_tcgen05_guardrail_trap_phase_invalid_during_alloc,($__internal_2_$__cuda_sm10x_tcgen05_guardrail_trap_unallocated_columns_being_dealloced - $__internal_1_$__cuda_sm10x_tcgen05_guardrail_trap_phase_invalid_during_alloc)
$__internal_1_$__cuda_sm10x_tcgen05_guardrail_trap_phase_invalid_during_alloc:
[----:B------:R-:W-:Y:S05]  /*8870*/  BPT.TRAP 0x1 ;  /* 0x000000040000795c */ /* 0x000fea0000300000 */
[----:B------:R-:W-:-:S04]  /*8880*/  MOV R3, 0x0 ;  /* 0x0000000000037802 */ /* 0x000fc80000000f00 */
[----:B------:R-:W-:Y:S05]  /*8890*/  RET.REL.NODEC R2 `(_ZN7cutlass13device_kernelINS_4gemm6kernel13GemmUniversalIN4cute5tupleIJiiiiEEENS1_10collective13CollectiveMmaINS1_35MainloopSm100TmaUmmaWarpSpecializedILi17ELi2ELi4ENS5_IJNS4_1CILi1EEESB_SB_EEEEENS5_IJNSA_ILi64EEENSA_ILi128EEESE_EEENS_12float_e4m3_tENS5_IJlSB_lEEESH_SI_NS4_8TiledMMAINS4_8MMA_AtomIJNS4_10MMA_TraitsINS4_19SM100_MMA_F8F6F4_SSEJSH_SH_fSE_SF_NS4_17integral_constantINS4_4UMMA5MajorELSP_0EEESQ_NSN_INSO_7ScaleInELSR_0EEESS_EEEEEENS4_6LayoutISC_NS5_IJNSA_ILi0EEESW_SW_EEEEENS5_IJNS4_10UnderscoreESZ_SZ_EEEEENS4_13SM90_TMA_LOADENS4_14ComposedLayoutINS4_7SwizzleILi2ELi4ELi3EEENS4_18smem_ptr_flag_bitsILi8EEENSV_INS5_IJNSA_ILi8EEESE_EEENS5_IJSE_SB_EEEEEEEvNS4_8identityES12_S1C_vS1D_EENS_8epilogue10collective18CollectiveEpilogueINS1F_23Sm100TmaWarpSpecializedILi2ELi2ELi32ELb0ELb0EEEJSG_NS5_IJNSV_ISE_SB_EES1K_EEESH_SI_SH_SI_NS1F_6fusion15FusionCallbacksIS1J_NS1M_17LinearCombinationISH_fSH_fLNS_15FloatRoundStyleE2EEESG_S1L_JEEENS4_5SM1004TMEM4LOAD26SM100_TMEM_LOAD_16dp32b32xES12_S1C_NS4_39AutoVectorizingCopyWithAssumedAlignmentILi128EEENS4_14SM90_TMA_STOREES1C_S1X_S1X_EEEvvEEEEvNT_6ParamsE) ;  /* 0xffffff7402d87950 */ /* 0x000fea0003c3ffff */
        .weak           $__internal_2_$__cuda_sm10x_tcgen05_guardrail_trap_unallocated_columns_being_dealloced
        .type           $__internal_2_$__cuda_sm10x_tcgen05_guardrail_trap_unallocated_columns_being_dealloced,@function
        .size           $__internal_2_$__cuda_sm10x_tcgen05_guardrail_trap_unallocated_columns_being_dealloced,(.L_x_182 - $__internal_2_$__cuda_sm10x_tcgen05_guardrail_trap_unallocated_columns_being_dealloced)
$__internal_2_$__cuda_sm10x_tcgen05_guardrail_trap_unallocated_columns_being_dealloced:
[----:B------:R-:W-:Y:S05]  /*88a0*/  BPT.TRAP 0x1 ;  /* 0x000000040000795c */ /* 0x000fea0000300000 */
[----:B------:R-:W-:-:S04]  /*88b0*/  HFMA2 R3, -RZ, RZ, 0, 0 ;  /* 0x00000000ff037431 */ /* 0x000fc800000001ff */
[----:B------:R-:W-:Y:S05]  /*88c0*/  RET.REL.NODEC R2 `(_ZN7cutlass13device_kernelINS_4gemm6kernel13GemmUniversalIN4cute5tupleIJiiiiEEENS1_10collective13CollectiveMmaINS1_35MainloopSm100TmaUmmaWarpSpecializedILi17ELi2ELi4ENS5_IJNS4_1CILi1EEESB_SB_EEEEENS5_IJNSA_ILi64EEENSA_ILi128EEESE_EEENS_12float_e4m3_tENS5_IJlSB_lEEESH_SI_NS4_8TiledMMAINS4_8MMA_AtomIJNS4_10MMA_TraitsINS4_19SM100_MMA_F8F6F4_SSEJSH_SH_fSE_SF_NS4_17integral_constantINS4_4UMMA5MajorELSP_0EEESQ_NSN_INSO_7ScaleInELSR_0EEESS_EEEEEENS4_6LayoutISC_NS5_IJNSA_ILi0EEESW_SW_EEEEENS5_IJNS4_10UnderscoreESZ_SZ_EEEEENS4_13SM90_TMA_LOADENS4_14ComposedLayoutINS4_7SwizzleILi2ELi4ELi3EEENS4_18smem_ptr_flag_bitsILi8EEENSV_INS5_IJNSA_ILi8EEESE_EEENS5_IJSE_SB_EEEEEEEvNS4_8identityES12_S1C_vS1D_EENS_8epilogue10collective18CollectiveEpilogueINS1F_23Sm100TmaWarpSpecializedILi2ELi2ELi32ELb0ELb0EEEJSG_NS5_IJNSV_ISE_SB_EES1K_EEESH_SI_SH_SI_NS1F_6fusion15FusionCallbacksIS1J_NS1M_17LinearCombinationISH_fSH_fLNS_15FloatRoundStyleE2EEESG_S1L_JEEENS4_5SM1004TMEM4LOAD26SM100_TMEM_LOAD_16dp32b32xES12_S1C_NS4_39AutoVectorizingCopyWithAssumedAlignmentILi128EEENS4_14SM90_TMA_STOREES1C_S1X_S1X_EEEvvEEEEvNT_6ParamsE) ;  /* 0xffffff7402cc7950 */ /* 0x000fea0003c3ffff */
.L_x_181:
[----:B------:R-:W-:-:S00]  /*88d0*/  BRA `(.L_x_181) ;  /* 0xfffffffc00fc7947 */ /* 0x000fc0000383ffff */
[----:B------:R-:W-:-:S00]  /*88e0*/  NOP ;  /* 0x0000000000007918 */ /* 0x000fc00000000000 */
        /* <DEDUP_REMOVED lines=9> */
.L_x_182:


//--------------------- .nv.global.init           --------------------------
	.section	.nv.global.init,"aw",@progbits
.nv.global.init:
	.type		$str$27,@object
	.size		$str$27,($str$28 - $str$27)
$str$27:
        /*0000*/ 	.byte	0x28, 0x61, 0x64, 0x64, 0x72, 0x65, 0x73, 0x73, 0x20, 0x26, 0x20, 0x6d, 0x61, 0x73, 0x6b, 0x29
        /*0010*/ 	.byte	0x20, 0x3d, 0x3d, 0x20, 0x30, 0x00
	.type		$str$28,@object
	.size		$str$28,($str$26 - $str$28)
$str$28:
        /*0016*/ 	.byte	0x2f, 0x74, 0x6d, 0x70, 0x2f, 0x63, 0x75, 0x74, 0x6c, 0x61, 0x73, 0x73, 0x5f, 0x73, 0x77, 0x65
        /*0026*/ 	.byte	0x65, 0x70, 0x5f, 0x73, 0x72, 0x63, 0x2f, 0x69, 0x6e, 0x63, 0x6c, 0x75, 0x64, 0x65, 0x2f, 0x63
        /*0036*/ 	.byte	0x75, 0x74, 0x65, 0x2f, 0x70, 0x6f, 0x69, 0x6e, 0x74, 0x65, 0x72, 0x5f, 0x66, 0x6c, 0x61, 0x67
        /*0046*/ 	.byte	0x67, 0x65, 0x64, 0x2e, 0x68, 0x70, 0x70, 0x00
	.type		$str$26,@object
	.size		$str$26,($str$25 - $str$26)
$str$26:
        /*004e*/ 	.byte	0x2f, 0x74, 0x6d, 0x70, 0x2f, 0x63, 0x75, 0x74, 0x6c, 0x61, 0x73, 0x73, 0x5f, 0x73, 0x77, 0x65
        /*005e*/ 	.byte	0x65, 0x70, 0x5f, 0x73, 0x72, 0x63, 0x2f, 0x69, 0x6e, 0x63, 0x6c, 0x75, 0x64, 0x65, 0x2f, 0x63
        /*006e*/ 	.byte	0x75, 0x74, 0x65, 0x2f, 0x61, 0x74, 0x6f, 0x6d, 0x2f, 0x63, 0x6f, 0x70, 0x79, 0x5f, 0x74, 0x72
        /*007e*/ 	.byte	0x61, 0x69, 0x74, 0x73, 0x5f, 0x73, 0x6d, 0x31, 0x30, 0x30, 0x2e, 0x68, 0x70, 0x70, 0x00
	.type		$str$25,@object
	.size		$str$25,(__unnamed_1 - $str$25)
$str$25:
        /*008d*/ 	.byte	0x28, 0x28, 0x75, 0x69, 0x6e, 0x74, 0x33, 0x32, 0x5f, 0x74, 0x28, 0x74, 0x68, 0x72, 0x65, 0x61
        /*009d*/ 	.byte	0x64, 0x49, 0x64, 0x78, 0x2e, 0x78, 0x29, 0x20, 0x2f, 0x20, 0x33, 0x32, 0x29, 0x20, 0x25, 0x20
        /*00ad*/ 	.byte	0x34, 0x29, 0x20, 0x3d, 0x3d, 0x20, 0x28, 0x28, 0x28, 0x74, 0x6d, 0x65, 0x6d, 0x5f, 0x61, 0x64
        /*00bd*/ 	.byte	0x64, 0x72, 0x20, 0x3e, 0x3e, 0x20, 0x31, 0x36, 0x29, 0x20, 0x2f, 0x20, 0x33, 0x32, 0x29, 0x20
        /*00cd*/ 	.byte	0x25, 0x20, 0x34, 0x29, 0x00
	.type		__unnamed_1,@object
	.size		__unnamed_1,(__unnamed_2 - __unnamed_1)
__unnamed_1:
        /*00d2*/ 	.byte	0x61, 0x75, 0x74, 0x6f, 0x20, 0x63, 0x75, 0x74, 0x65, 0x3a, 0x3a, 0x61, 0x73, 0x5f, 0x70, 0x6f
        /* <DEDUP_REMOVED lines=24> */
        /*0262*/ 	.byte	0x3c, 0x34, 0x30, 0x39, 0x36, 0x3e, 0x3e, 0x3e, 0x3e, 0x5d, 0x00
	.type		__unnamed_2,@object
	.size		__unnamed_2,(.L_2 - __unnamed_2)
__unnamed_2:
        /* <DEDUP_REMOVED lines=40> */
        /*04ed*/ 	.byte	0x74, 0x65, 0x3a, 0x3a, 0x43, 0x3c, 0x30, 0x3e, 0x3e, 0x3e, 0x3e, 0x5d, 0x00
.L_2:


//--------------------- .nv.shared._ZN7cutlass13device_kernelINS_4gemm6kernel13GemmUniversalIN4cute5tupleIJiiiiEEENS1_10collective13CollectiveMmaINS1_35MainloopSm100TmaUmmaWarpSpecializedILi17ELi2ELi4ENS5_IJNS4_1CILi1EEESB_SB_EEEEENS5_IJNSA_ILi64EEENSA_ILi128EEESE_EEENS_12float_e4m3_tENS5_IJlSB_lEEESH_SI_NS4_8TiledMMAINS4_8MMA_AtomIJNS4_10MMA_TraitsINS4_19SM100_MMA_F8F6F4_SSEJSH_SH_fSE_SF_NS4_17integral_constantINS4_4UMMA5MajorELSP_0EEESQ_NSN_INSO_7ScaleInELSR_0EEESS_EEEEEENS4_6LayoutISC_NS5_IJNSA_ILi0EEESW_SW_EEEEENS5_IJNS4_10UnderscoreESZ_SZ_EEEEENS4_13SM90_TMA_LOADENS4_14ComposedLayoutINS4_7SwizzleILi2ELi4ELi3EEENS4_18smem_ptr_flag_bitsILi8EEENSV_INS5_IJNSA_ILi8EEESE_EEENS5_IJSE_SB_EEEEEEEvNS4_8identityES12_S1C_vS1D_EENS_8epilogue10collective18CollectiveEpilogueINS1F_23Sm100TmaWarpSpecializedILi2ELi2ELi32ELb0ELb0EEEJSG_NS5_IJNSV_ISE_SB_EES1K_EEESH_SI_SH_SI_NS1F_6fusion15FusionCallbacksIS1J_NS1M_17LinearCombinationISH_fSH_fLNS_15FloatRoundStyleE2EEESG_S1L_JEEENS4_5SM1004TMEM4LOAD26SM100_TMEM_LOAD_16dp32b32xES12_S1C_NS4_39AutoVectorizingCopyWithAssumedAlignmentILi128EEENS4_14SM90_TMA_STOREES1C_S1X_S1X_EEEvvEEEEvNT_6ParamsE --------------------------
	.section	.nv.shared._ZN7cutlass13device_kernelINS_4gemm6kernel13GemmUniversalIN4cute5tupleIJiiiiEEENS1_10collective13CollectiveMmaINS1_35MainloopSm100TmaUmmaWarpSpecializedILi17ELi2ELi4ENS5_IJNS4_1CILi1EEESB_SB_EEEEENS5_IJNSA_ILi64EEENSA_ILi128EEESE_EEENS_12float_e4m3_tENS5_IJlSB_lEEESH_SI_NS4_8TiledMMAINS4_8MMA_AtomIJNS4_10MMA_TraitsINS4_19SM100_MMA_F8F6F4_SSEJSH_SH_fSE_SF_NS4_17integral_constantINS4_4UMMA5MajorELSP_0EEESQ_NSN_INSO_7ScaleInELSR_0EEESS_EEEEEENS4_6LayoutISC_NS5_IJNSA_ILi0EEESW_SW_EEEEENS5_IJNS4_10UnderscoreESZ_SZ_EEEEENS4_13SM90_TMA_LOADENS4_14ComposedLayoutINS4_7SwizzleILi2ELi4ELi3EEENS4_18smem_ptr_flag_bitsILi8EEENSV_INS5_IJNSA_ILi8EEESE_EEENS5_IJSE_SB_EEEEEEEvNS4_8identityES12_S1C_vS1D_EENS_8epilogue10collective18CollectiveEpilogueINS1F_23Sm100TmaWarpSpecializedILi2ELi2ELi32ELb0ELb0EEEJSG_NS5_IJNSV_ISE_SB_EES1K_EEESH_SI_SH_SI_NS1F_6fusion15FusionCallbacksIS1J_NS1M_17LinearCombinationISH_fSH_fLNS_15FloatRoundStyleE2EEESG_S1L_JEEENS4_5SM1004TMEM4LOAD26SM100_TMEM_LOAD_16dp32b32xES12_S1C_NS4_39AutoVectorizingCopyWithAssumedAlignmentILi128EEENS4_14SM90_TMA_STOREES1C_S1X_S1X_EEEvvEEEEvNT_6ParamsE,"aw",@nobits
	.sectionflags	@""
	.align	16
	.zero		1024


//--------------------- .nv.shared.reserved.0     --------------------------
	.section	.nv.shared.reserved.0,"aw",@nobits
	.weak		__nv_reservedSMEM_offset_0_alias
	.size		__nv_reservedSMEM_offset_0_alias, 0, 64
	.other		__nv_reservedSMEM_offset_0_alias,@"STO_CUDA_RESERVED_SHARED STV_DEFAULT"
__nv_reservedSMEM_offset_0_alias:
	.zero		0
.nv.shared.reserved.0:
	.zero		64
	.weak		__nv_reservedSMEM_tcgen05_partition
	.type		__nv_reservedSMEM_tcgen05_partition,@object
	.size		__nv_reservedSMEM_tcgen05_partition,(.L_0 - __nv_reservedSMEM_tcgen05_partition)
__nv_reservedSMEM_tcgen05_partition:
	.zero		32
.L_0:


//--------------------- .nv.global                --------------------------
	.section	.nv.global,"aw",@nobits
.nv.global:
	.type		_ZN39_INTERNAL_67e8fbde_4_k_cu_cb0be7f0_99464cute1_E,@object
	.size		_ZN39_INTERNAL_67e8fbde_4_k_cu_cb0be7f0_99464cute1_E,(_ZN39_INTERNAL_67e8fbde_4_k_cu_cb0be7f0_99464cuda3std3__45__cpo6cbeginE - _ZN39_INTERNAL_67e8fbde_4_k_cu_cb0be7f0_99464cute1_E)
_ZN39_INTERNAL_67e8fbde_4_k_cu_cb0be7f0_99464cute1_E:
	.zero		1
	.type		_ZN39_INTERNAL_67e8fbde_4_k_cu_cb0be7f0_99464cuda3std3__45__cpo6cbeginE,@object
	.size		_ZN39_INTERNAL_67e8fbde_4_k_cu_cb0be7f0_99464cuda3std3__45__cpo6cbeginE,(_ZN39_INTERNAL_67e8fbde_4_k_cu_cb0be7f0_99464cuda3std3__48in_placeE - _ZN39_INTERNAL_67e8fbde_4_k_cu_cb0be7f0_99464cuda3std3__45__cpo6cbeginE)
_ZN39_INTERNAL_67e8fbde_4_k_cu_cb0be7f0_99464cuda3std3__45__cpo6cbeginE:
	.zero		1
	.type		_ZN39_INTERNAL_67e8fbde_4_k_cu_cb0be7f0_99464cuda3std3__48in_placeE,@object
	.size		_ZN39_INTERNAL_67e8fbde_4_k_cu_cb0be7f0_99464cuda3std3__48in_placeE,(_ZN39_INTERNAL_67e8fbde_4_k_cu_cb0be7f0_99464cuda3std6ranges3__45__cpo9iter_moveE - _ZN39_INTERNAL_67e8fbde_4_k_cu_cb0be7f0_99464cuda3std3__48in_placeE)
_ZN39_INTERNAL_67e8fbde_4_k_cu_cb0be7f0_99464cuda3std3__48in_placeE:
	.zero		1
	.type		_ZN39_INTERNAL_67e8fbde_4_k_cu_cb0be7f0_99464cuda3std6ranges3__45__cpo9iter_moveE,@object
	.size		_ZN39_INTERNAL_67e8fbde_4_k_cu_cb0be7f0_99464cuda3std6ranges3__45__cpo9iter_moveE,(_ZN39_INTERNAL_67e8fbde_4_k_cu_cb0be7f0_99464cuda3std3__45__cpo5beginE - _ZN39_INTERNAL_67e8fbde_4_k_cu_cb0be7f0_99464cuda3std6ranges3__45__cpo9iter_moveE)
_ZN39_INTERNAL_67e8fbde_4_k_cu_cb0be7f0_99464cuda3std6ranges3__45__cpo9iter_moveE:
	.zero		1
	.type		_ZN39_INTERNAL_67e8fbde_4_k_cu_cb0be7f0_99464cuda3std3__45__cpo5beginE,@object
	.size		_ZN39_INTERNAL_67e8fbde_4_k_cu_cb0be7f0_99464cuda3std3__45__cpo5beginE,(_ZN39_INTERNAL_67e8fbde_4_k_cu_cb0be7f0_99464cuda3std3__441_GLOBAL__N__67e8fbde_4_k_cu_cb0be7f0_99466ignoreE - _ZN39_INTERNAL_67e8fbde_4_k_cu_cb0be7f0_99464cuda3std3__45__cpo5beginE)
_ZN39_INTERNAL_67e8fbde_4_k_cu_cb0be7f0_99464cuda3std3__45__cpo5beginE:
	.zero		1
	.type		_ZN39_INTERNAL_67e8fbde_4_k_cu_cb0be7f0_99464cuda3std3__441_GLOBAL__N__67e8fbde_4_k_cu_cb0be7f0_99466ignoreE,@object
	.size		_ZN39_INTERNAL_67e8fbde_4_k_cu_cb0be7f0_99464cuda3std3__441_GLOBAL__N__67e8fbde_4_k_cu_cb0be7f0_99466ignoreE,(_ZN39_INTERNAL_67e8fbde_4_k_cu_cb0be7f0_99464cute7productE - _ZN39_INTERNAL_67e8fbde_4_k_cu_cb0be7f0_99464cuda3std3__441_GLOBAL__N__67e8fbde_4_k_cu_cb0be7f0_99466ignoreE)
_ZN39_INTERNAL_67e8fbde_4_k_cu_cb0be7f0_99464cuda3std3__441_GLOBAL__N__67e8fbde_4_k_cu_cb0be7f0_99466ignoreE:
	.zero		1
	.type		_ZN39_INTERNAL_67e8fbde_4_k_cu_cb0be7f0_99464cute7productE,@object
	.size		_ZN39_INTERNAL_67e8fbde_4_k_cu_cb0be7f0_99464cute7productE,(_ZN39_INTERNAL_67e8fbde_4_k_cu_cb0be7f0_99464cuda3std3__45__cpo3endE - _ZN39_INTERNAL_67e8fbde_4_k_cu_cb0be7f0_99464cute7productE)
_ZN39_INTERNAL_67e8fbde_4_k_cu_cb0be7f0_99464cute7productE:
	.zero		1
	.type		_ZN39_INTERNAL_67e8fbde_4_k_cu_cb0be7f0_99464cuda3std3__45__cpo3endE,@object
	.size		_ZN39_INTERNAL_67e8fbde_4_k_cu_cb0be7f0_99464cuda3std3__45__cpo3endE,(_ZN39_INTERNAL_67e8fbde_4_k_cu_cb0be7f0_99464cuda3std3__419piecewise_constructE - _ZN39_INTERNAL_67e8fbde_4_k_cu_cb0be7f0_99464cuda3std3__45__cpo3endE)
_ZN39_INTERNAL_67e8fbde_4_k_cu_cb0be7f0_99464cuda3std3__45__cpo3endE:
	.zero		1
	.type		_ZN39_INTERNAL_67e8fbde_4_k_cu_cb0be7f0_99464cuda3std3__419piecewise_constructE,@object
	.size		_ZN39_INTERNAL_67e8fbde_4_k_cu_cb0be7f0_99464cuda3std3__419piecewise_constructE,(_ZN39_INTERNAL_67e8fbde_4_k_cu_cb0be7f0_99464cuda3std3__45__cpo4cendE - _ZN39_INTERNAL_67e8fbde_4_k_cu_cb0be7f0_99464cuda3std3__419piecewise_constructE)
_ZN39_INTERNAL_67e8fbde_4_k_cu_cb0be7f0_99464cuda3std3__419piecewise_constructE:
	.zero		1
	.type		_ZN39_INTERNAL_67e8fbde_4_k_cu_cb0be7f0_99464cuda3std3__45__cpo4cendE,@object
	.size		_ZN39_INTERNAL_67e8fbde_4_k_cu_cb0be7f0_99464cuda3std3__45__cpo4cendE,(_ZN39_INTERNAL_67e8fbde_4_k_cu_cb0be7f0_99464cuda3std6ranges3__45__cpo4swapE - _ZN39_INTERNAL_67e8fbde_4_k_cu_cb0be7f0_99464cuda3std3__45__cpo4cendE)
_ZN39_INTERNAL_67e8fbde_4_k_cu_cb0be7f0_99464cuda3std3__45__cpo4cendE:
	.zero		1
	.type		_ZN39_INTERNAL_67e8fbde_4_k_cu_cb0be7f0_99464cuda3std6ranges3__45__cpo4swapE,@object
	.size		_ZN39_INTERNAL_67e8fbde_4_k_cu_cb0be7f0_99464cuda3std6ranges3__45__cpo4swapE,(.L_10 - _ZN39_INTERNAL_67e8fbde_4_k_cu_cb0be7f0_99464cuda3std6ranges3__45__cpo4swapE)
_ZN39_INTERNAL_67e8fbde_4_k_cu_cb0be7f0_99464cuda3std6ranges3__45__cpo4swapE:
	.zero		1
.L_10:


//--------------------- .nv.constant0._ZN7cutlass13device_kernelINS_4gemm6kernel13GemmUniversalIN4cute5tupleIJiiiiEEENS1_10collective13CollectiveMmaINS1_35MainloopSm100TmaUmmaWarpSpecializedILi17ELi2ELi4ENS5_IJNS4_1CILi1EEESB_SB_EEEEENS5_IJNSA_ILi64EEENSA_ILi128EEESE_EEENS_12float_e4m3_tENS5_IJlSB_lEEESH_SI_NS4_8TiledMMAINS4_8MMA_AtomIJNS4_10MMA_TraitsINS4_19SM100_MMA_F8F6F4_SSEJSH_SH_fSE_SF_NS4_17integral_constantINS4_4UMMA5MajorELSP_0EEESQ_NSN_INSO_7ScaleInELSR_0EEESS_EEEEEENS4_6LayoutISC_NS5_IJNSA_ILi0EEESW_SW_EEEEENS5_IJNS4_10UnderscoreESZ_SZ_EEEEENS4_13SM90_TMA_LOADENS4_14ComposedLayoutINS4_7SwizzleILi2ELi4ELi3EEENS4_18smem_ptr_flag_bitsILi8EEENSV_INS5_IJNSA_ILi8EEESE_EEENS5_IJSE_SB_EEEEEEEvNS4_8identityES12_S1C_vS1D_EENS_8epilogue10collective18CollectiveEpilogueINS1F_23Sm100TmaWarpSpecializedILi2ELi2ELi32ELb0ELb0EEEJSG_NS5_IJNSV_ISE_SB_EES1K_EEESH_SI_SH_SI_NS1F_6fusion15FusionCallbacksIS1J_NS1M_17LinearCombinationISH_fSH_fLNS_15FloatRoundStyleE2EEESG_S1L_JEEENS4_5SM1004TMEM4LOAD26SM100_TMEM_LOAD_16dp32b32xES12_S1C_NS4_39AutoVectorizingCopyWithAssumedAlignmentILi128EEENS4_14SM90_TMA_STOREES1C_S1X_S1X_EEEvvEEEEvNT_6ParamsE --------------------------
	.section	.nv.constant0._ZN7cutlass13device_kernelINS_4gemm6kernel13GemmUniversalIN4cute5tupleIJiiiiEEENS1_10collective13CollectiveMmaINS1_35MainloopSm100TmaUmmaWarpSpecializedILi17ELi2ELi4ENS5_IJNS4_1CILi1EEESB_SB_EEEEENS5_IJNSA_ILi64EEENSA_ILi128EEESE_EEENS_12float_e4m3_tENS5_IJlSB_lEEESH_SI_NS4_8TiledMMAINS4_8MMA_AtomIJNS4_10MMA_TraitsINS4_19SM100_MMA_F8F6F4_SSEJSH_SH_fSE_SF_NS4_17integral_constantINS4_4UMMA5MajorELSP_0EEESQ_NSN_INSO_7ScaleInELSR_0EEESS_EEEEEENS4_6LayoutISC_NS5_IJNSA_ILi0EEESW_SW_EEEEENS5_IJNS4_10UnderscoreESZ_SZ_EEEEENS4_13SM90_TMA_LOADENS4_14ComposedLayoutINS4_7SwizzleILi2ELi4ELi3EEENS4_18smem_ptr_flag_bitsILi8EEENSV_INS5_IJNSA_ILi8EEESE_EEENS5_IJSE_SB_EEEEEEEvNS4_8identityES12_S1C_vS1D_EENS_8epilogue10collective18CollectiveEpilogueINS1F_23Sm100TmaWarpSpecializedILi2ELi2ELi32ELb0ELb0EEEJSG_NS5_IJNSV_ISE_SB_EES1K_EEESH_SI_SH_SI_NS1F_6fusion15FusionCallbacksIS1J_NS1M_17LinearCombinationISH_fSH_fLNS_15FloatRoundStyleE2EEESG_S1L_JEEENS4_5SM1004TMEM4LOAD26SM100_TMEM_LOAD_16dp32b32xES12_S1C_NS4_39AutoVectorizingCopyWithAssumedAlignmentILi128EEENS4_14SM90_TMA_STOREES1C_S1X_S1X_EEEvvEEEEvNT_6ParamsE,"a",@progbits
	.sectionflags	@""
	.align	4
.nv.constant0._ZN7cutlass13device_kernelINS_4gemm6kernel13GemmUniversalIN4cute5tupleIJiiiiEEENS1_10collective13CollectiveMmaINS1_35MainloopSm100TmaUmmaWarpSpecializedILi17ELi2ELi4ENS5_IJNS4_1CILi1EEESB_SB_EEEEENS5_IJNSA_ILi64EEENSA_ILi128EEESE_EEENS_12float_e4m3_tENS5_IJlSB_lEEESH_SI_NS4_8TiledMMAINS4_8MMA_AtomIJNS4_10MMA_TraitsINS4_19SM100_MMA_F8F6F4_SSEJSH_SH_fSE_SF_NS4_17integral_constantINS4_4UMMA5MajorELSP_0EEESQ_NSN_INSO_7ScaleInELSR_0EEESS_EEEEEENS4_6LayoutISC_NS5_IJNSA_ILi0EEESW_SW_EEEEENS5_IJNS4_10UnderscoreESZ_SZ_EEEEENS4_13SM90_TMA_LOADENS4_14ComposedLayoutINS4_7SwizzleILi2ELi4ELi3EEENS4_18smem_ptr_flag_bitsILi8EEENSV_INS5_IJNSA_ILi8EEESE_EEENS5_IJSE_SB_EEEEEEEvNS4_8identityES12_S1C_vS1D_EENS_8epilogue10collective18CollectiveEpilogueINS1F_23Sm100TmaWarpSpecializedILi2ELi2ELi32ELb0ELb0EEEJSG_NS5_IJNSV_ISE_SB_EES1K_EEESH_SI_SH_SI_NS1F_6fusion15FusionCallbacksIS1J_NS1M_17LinearCombinationISH_fSH_fLNS_15FloatRoundStyleE2EEESG_S1L_JEEENS4_5SM1004TMEM4LOAD26SM100_TMEM_LOAD_16dp32b32xES12_S1C_NS4_39AutoVectorizingCopyWithAssumedAlignmentILi128EEENS4_14SM90_TMA_STOREES1C_S1X_S1X_EEEvvEEEEvNT_6ParamsE:
	.zero		2944


//--------------------- SYMBOLS --------------------------

	.type		.nv.reservedSmem.offset0,@object
	.size		.nv.reservedSmem.offset0,0x4
	.type		.nv.reservedSmem.cap,@object
	.size		.nv.reservedSmem.cap,0x4
	.type		__assertfail,@function
